	.target	sm_100a

	.elftype	@"ET_EXEC"


//--------------------- .note.nv.tkinfo           --------------------------
	.section	.note.nv.tkinfo,"",@"SHT_NOTE"
	.sectionflags	@"SHF_NOTE_NV_TKINFO"
	.tkinfo
        /*0018*/ 	.word	0x00000002
        /*0030*/ 	.string	""
        /*0030*/ 	.string	"ptxas"
        /*0030*/ 	.string	"Cuda compilation tools, release 13.0, V13.0.88"
        /*0030*/ 	.string	"Build cuda_13.0.r13.0/compiler.36424714_0"
        /*0030*/ 	.string	"-arch sm_100a -m 64 "



//--------------------- .note.nv.cuinfo           --------------------------
	.section	.note.nv.cuinfo,"",@"SHT_NOTE"
	.sectionflags	@"SHF_NOTE_NV_CUINFO"
        /*0018*/ 	.short	0x0002
        /*001a*/ 	.short	0x0064
        /*001c*/ 	.short	0x0082
	.zero		2


//--------------------- .nv.info                  --------------------------
	.section	.nv.info,"",@"SHT_CUDA_INFO"
	.align	4


	//----- nvinfo : EIATTR_REGCOUNT
	.align		4
        /*0000*/ 	.byte	0x04, 0x2f
        /*0002*/ 	.short	(.L_19 - .L_18)
	.align		4
.L_18:
        /*0004*/ 	.word	index@(_ZN7cutlass13device_kernelINS_4gemm6kernel13GemmUniversalIN4cute5tupleIJiiiiEEENS1_10collective13CollectiveMmaINS1_35MainloopSm100TmaUmmaWarpSpecializedILi54ELi2ELi4ENS5_IJNS4_1CILi2EEESB_NSA_ILi1EEEEEEEENS5_IJNSA_ILi64EEESF_NSA_ILi32EEEEEEaNS5_IJlSC_lEEEaSI_NS4_8TiledMMAINS4_8MMA_AtomIJNS4_15SM100_MMA_S8_SSIaaiLi64ELi64ELNS4_4UMMA5MajorE0ELSN_0ELNSM_8SaturateE0EEEEEENS4_6LayoutINS5_IJSC_SC_SC_EEENS5_IJNSA_ILi0EEEST_ST_EEEEENS5_IJNS4_10UnderscoreESW_SW_EEEEENS4_23SM90_TMA_LOAD_MULTICASTENS4_14ComposedLayoutINS4_7SwizzleILi1ELi4ELi3EEENS4_18smem_ptr_flag_bitsILi8EEENSR_INS5_IJNSA_ILi8EEESG_EEENS5_IJSG_SC_EEEEEEEvNS4_8identityESZ_S19_vS1A_EENS_8epilogue10collective18CollectiveEpilogueINS1C_23Sm100TmaWarpSpecializedILi1ELi1ELi32ELb0ELb0EEEJSH_NS5_IJNSR_ISF_SC_EES1H_EEEaSI_aSI_NS1C_6fusion15FusionCallbacksIS1G_NS1J_17LinearCombinationIaiaiLNS_15FloatRoundStyleE2EEESH_S1I_JEEENS4_5SM1004TMEM4LOAD26SM100_TMEM_LOAD_16dp32b32xENS4_13SM90_TMA_LOADENS10_INS11_ILi2ELi4ELi3EEES14_NSR_INS5_IJS15_SF_EEENS5_IJSF_SC_EEEEEEENS4_39AutoVectorizingCopyWithAssumedAlignmentILi128EEENS4_14SM90_TMA_STOREES1Y_S20_S20_EEEvvEEEEvNT_6ParamsE)
        /*0008*/ 	.word	0x00000059


	//----- nvinfo : EIATTR_FRAME_SIZE
	.align		4
.L_19:
        /*000c*/ 	.byte	0x04, 0x11
        /*000e*/ 	.short	(.L_21 - .L_20)
	.align		4
.L_20:
        /*0010*/ 	.word	index@($__internal_2_$__cuda_sm10x_tcgen05_guardrail_trap_unallocated_columns_being_dealloced)
        /*0014*/ 	.word	0x00000000


	//----- nvinfo : EIATTR_FRAME_SIZE
	.align		4
.L_21:
        /*0018*/ 	.byte	0x04, 0x11
        /*001a*/ 	.short	(.L_23 - .L_22)
	.align		4
.L_22:
        /*001c*/ 	.word	index@($__internal_1_$__cuda_sm10x_tcgen05_guardrail_trap_phase_invalid_during_alloc)
        /*0020*/ 	.word	0x00000000


	//----- nvinfo : EIATTR_FRAME_SIZE
	.align		4
.L_23:
        /*0024*/ 	.byte	0x04, 0x11
        /*0026*/ 	.short	(.L_25 - .L_24)
	.align		4
.L_24:
        /*0028*/ 	.word	index@($__internal_0_$__cuda_sm10x_tcgen05_guardrail_trap_col_being_dealloced_not_returned_by_alloc)
        /*002c*/ 	.word	0x00000000


	//----- nvinfo : EIATTR_FRAME_SIZE
	.align		4
.L_25:
        /*0030*/ 	.byte	0x04, 0x11
        /*0032*/ 	.short	(.L_27 - .L_26)
	.align		4
.L_26:
        /*0034*/ 	.word	index@(_ZN7cutlass13device_kernelINS_4gemm6kernel13GemmUniversalIN4cute5tupleIJiiiiEEENS1_10collective13CollectiveMmaINS1_35MainloopSm100TmaUmmaWarpSpecializedILi54ELi2ELi4ENS5_IJNS4_1CILi2EEESB_NSA_ILi1EEEEEEEENS5_IJNSA_ILi64EEESF_NSA_ILi32EEEEEEaNS5_IJlSC_lEEEaSI_NS4_8TiledMMAINS4_8MMA_AtomIJNS4_15SM100_MMA_S8_SSIaaiLi64ELi64ELNS4_4UMMA5MajorE0ELSN_0ELNSM_8SaturateE0EEEEEENS4_6LayoutINS5_IJSC_SC_SC_EEENS5_IJNSA_ILi0EEEST_ST_EEEEENS5_IJNS4_10UnderscoreESW_SW_EEEEENS4_23SM90_TMA_LOAD_MULTICASTENS4_14ComposedLayoutINS4_7SwizzleILi1ELi4ELi3EEENS4_18smem_ptr_flag_bitsILi8EEENSR_INS5_IJNSA_ILi8EEESG_EEENS5_IJSG_SC_EEEEEEEvNS4_8identityESZ_S19_vS1A_EENS_8epilogue10collective18CollectiveEpilogueINS1C_23Sm100TmaWarpSpecializedILi1ELi1ELi32ELb0ELb0EEEJSH_NS5_IJNSR_ISF_SC_EES1H_EEEaSI_aSI_NS1C_6fusion15FusionCallbacksIS1G_NS1J_17LinearCombinationIaiaiLNS_15FloatRoundStyleE2EEESH_S1I_JEEENS4_5SM1004TMEM4LOAD26SM100_TMEM_LOAD_16dp32b32xENS4_13SM90_TMA_LOADENS10_INS11_ILi2ELi4ELi3EEES14_NSR_INS5_IJS15_SF_EEENS5_IJSF_SC_EEEEEEENS4_39AutoVectorizingCopyWithAssumedAlignmentILi128EEENS4_14SM90_TMA_STOREES1Y_S20_S20_EEEvvEEEEvNT_6ParamsE)
        /*0038*/ 	.word	0x00000000


	//----- nvinfo : EIATTR_MIN_STACK_SIZE
	.align		4
.L_27:
        /*003c*/ 	.byte	0x04, 0x12
        /*003e*/ 	.short	(.L_29 - .L_28)
	.align		4
.L_28:
        /*0040*/ 	.word	index@(_ZN7cutlass13device_kernelINS_4gemm6kernel13GemmUniversalIN4cute5tupleIJiiiiEEENS1_10collective13CollectiveMmaINS1_35MainloopSm100TmaUmmaWarpSpecializedILi54ELi2ELi4ENS5_IJNS4_1CILi2EEESB_NSA_ILi1EEEEEEEENS5_IJNSA_ILi64EEESF_NSA_ILi32EEEEEEaNS5_IJlSC_lEEEaSI_NS4_8TiledMMAINS4_8MMA_AtomIJNS4_15SM100_MMA_S8_SSIaaiLi64ELi64ELNS4_4UMMA5MajorE0ELSN_0ELNSM_8SaturateE0EEEEEENS4_6LayoutINS5_IJSC_SC_SC_EEENS5_IJNSA_ILi0EEEST_ST_EEEEENS5_IJNS4_10UnderscoreESW_SW_EEEEENS4_23SM90_TMA_LOAD_MULTICASTENS4_14ComposedLayoutINS4_7SwizzleILi1ELi4ELi3EEENS4_18smem_ptr_flag_bitsILi8EEENSR_INS5_IJNSA_ILi8EEESG_EEENS5_IJSG_SC_EEEEEEEvNS4_8identityESZ_S19_vS1A_EENS_8epilogue10collective18CollectiveEpilogueINS1C_23Sm100TmaWarpSpecializedILi1ELi1ELi32ELb0ELb0EEEJSH_NS5_IJNSR_ISF_SC_EES1H_EEEaSI_aSI_NS1C_6fusion15FusionCallbacksIS1G_NS1J_17LinearCombinationIaiaiLNS_15FloatRoundStyleE2EEESH_S1I_JEEENS4_5SM1004TMEM4LOAD26SM100_TMEM_LOAD_16dp32b32xENS4_13SM90_TMA_LOADENS10_INS11_ILi2ELi4ELi3EEES14_NSR_INS5_IJS15_SF_EEENS5_IJSF_SC_EEEEEEENS4_39AutoVectorizingCopyWithAssumedAlignmentILi128EEENS4_14SM90_TMA_STOREES1Y_S20_S20_EEEvvEEEEvNT_6ParamsE)
        /*0044*/ 	.word	0x00000000
.L_29:


//--------------------- .nv.compat                --------------------------
	.section	.nv.compat,"",@"SHT_CUDA_COMPAT_INFO"
	.align	4
        /*0000*/ 	.byte	0x02, 0x09, 0x01, 0x00, 0x02, 0x02, 0x03, 0x00, 0x02, 0x05, 0x06, 0x00, 0x03, 0x07, 0x01, 0x01
        /*0010*/ 	.byte	0x02, 0x03, 0x01, 0x00, 0x02, 0x06, 0x01, 0x00, 0x04, 0x0b, 0x08, 0x00, 0x01, 0x00, 0x00, 0x00
        /*0020*/ 	.byte	0x00, 0x00, 0x00, 0x00


//--------------------- .nv.info._ZN7cutlass13device_kernelINS_4gemm6kernel13GemmUniversalIN4cute5tupleIJiiiiEEENS1_10collective13CollectiveMmaINS1_35MainloopSm100TmaUmmaWarpSpecializedILi54ELi2ELi4ENS5_IJNS4_1CILi2EEESB_NSA_ILi1EEEEEEEENS5_IJNSA_ILi64EEESF_NSA_ILi32EEEEEEaNS5_IJlSC_lEEEaSI_NS4_8TiledMMAINS4_8MMA_AtomIJNS4_15SM100_MMA_S8_SSIaaiLi64ELi64ELNS4_4UMMA5MajorE0ELSN_0ELNSM_8SaturateE0EEEEEENS4_6LayoutINS5_IJSC_SC_SC_EEENS5_IJNSA_ILi0EEEST_ST_EEEEENS5_IJNS4_10UnderscoreESW_SW_EEEEENS4_23SM90_TMA_LOAD_MULTICASTENS4_14ComposedLayoutINS4_7SwizzleILi1ELi4ELi3EEENS4_18smem_ptr_flag_bitsILi8EEENSR_INS5_IJNSA_ILi8EEESG_EEENS5_IJSG_SC_EEEEEEEvNS4_8identityESZ_S19_vS1A_EENS_8epilogue10collective18CollectiveEpilogueINS1C_23Sm100TmaWarpSpecializedILi1ELi1ELi32ELb0ELb0EEEJSH_NS5_IJNSR_ISF_SC_EES1H_EEEaSI_aSI_NS1C_6fusion15FusionCallbacksIS1G_NS1J_17LinearCombinationIaiaiLNS_15FloatRoundStyleE2EEESH_S1I_JEEENS4_5SM1004TMEM4LOAD26SM100_TMEM_LOAD_16dp32b32xENS4_13SM90_TMA_LOADENS10_INS11_ILi2ELi4ELi3EEES14_NSR_INS5_IJS15_SF_EEENS5_IJSF_SC_EEEEEEENS4_39AutoVectorizingCopyWithAssumedAlignmentILi128EEENS4_14SM90_TMA_STOREES1Y_S20_S20_EEEvvEEEEvNT_6ParamsE --------------------------
	.section	.nv.info._ZN7cutlass13device_kernelINS_4gemm6kernel13GemmUniversalIN4cute5tupleIJiiiiEEENS1_10collective13CollectiveMmaINS1_35MainloopSm100TmaUmmaWarpSpecializedILi54ELi2ELi4ENS5_IJNS4_1CILi2EEESB_NSA_ILi1EEEEEEEENS5_IJNSA_ILi64EEESF_NSA_ILi32EEEEEEaNS5_IJlSC_lEEEaSI_NS4_8TiledMMAINS4_8MMA_AtomIJNS4_15SM100_MMA_S8_SSIaaiLi64ELi64ELNS4_4UMMA5MajorE0ELSN_0ELNSM_8SaturateE0EEEEEENS4_6LayoutINS5_IJSC_SC_SC_EEENS5_IJNSA_ILi0EEEST_ST_EEEEENS5_IJNS4_10UnderscoreESW_SW_EEEEENS4_23SM90_TMA_LOAD_MULTICASTENS4_14ComposedLayoutINS4_7SwizzleILi1ELi4ELi3EEENS4_18smem_ptr_flag_bitsILi8EEENSR_INS5_IJNSA_ILi8EEESG_EEENS5_IJSG_SC_EEEEEEEvNS4_8identityESZ_S19_vS1A_EENS_8epilogue10collective18CollectiveEpilogueINS1C_23Sm100TmaWarpSpecializedILi1ELi1ELi32ELb0ELb0EEEJSH_NS5_IJNSR_ISF_SC_EES1H_EEEaSI_aSI_NS1C_6fusion15FusionCallbacksIS1G_NS1J_17LinearCombinationIaiaiLNS_15FloatRoundStyleE2EEESH_S1I_JEEENS4_5SM1004TMEM4LOAD26SM100_TMEM_LOAD_16dp32b32xENS4_13SM90_TMA_LOADENS10_INS11_ILi2ELi4ELi3EEES14_NSR_INS5_IJS15_SF_EEENS5_IJSF_SC_EEEEEEENS4_39AutoVectorizingCopyWithAssumedAlignmentILi128EEENS4_14SM90_TMA_STOREES1Y_S20_S20_EEEvvEEEEvNT_6ParamsE,"",@"SHT_CUDA_INFO"
	.sectionflags	@""
	.align	4


	//----- nvinfo : EIATTR_CUDA_API_VERSION
	.align		4
        /*0000*/ 	.byte	0x04, 0x37
        /*0002*/ 	.short	(.L_31 - .L_30)
.L_30:
        /*0004*/ 	.word	0x00000082


	//----- nvinfo : EIATTR_KPARAM_INFO
	.align		4
.L_31:
        /*0008*/ 	.byte	0x04, 0x17
        /*000a*/ 	.short	(.L_33 - .L_32)
.L_32:
        /*000c*/ 	.word	0x00000000
        /*0010*/ 	.short	0x0000
        /*0012*/ 	.short	0x0000
        /*0014*/ 	.byte	0x00, 0xf0, 0x01, 0x20


	//----- nvinfo : EIATTR_AT_ENTRY_FRAGMENTS
	.align		4
.L_33:
        /*0018*/ 	.byte	0x04, 0x4f
        /*001a*/ 	.short	(.L_35 - .L_34)


	//   ....[0]....
.L_34:
        /*001c*/ 	.word	0x00000006


	//----- nvinfo : EIATTR_RESERVED_SMEM_USED
	.align		4
.L_35:
        /*0020*/ 	.byte	0x01, 0x41
	.zero		2


	//----- nvinfo : EIATTR_SPARSE_MMA_MASK
	.align		4
        /*0024*/ 	.byte	0x03, 0x50
        /*0026*/ 	.short	0x0000


	//----- nvinfo : EIATTR_TCGEN05_1CTA_USED
	.align		4
        /*0028*/ 	.byte	0x01, 0x51
	.zero		2


	//----- nvinfo : EIATTR_MAXREG_COUNT
	.align		4
        /*002c*/ 	.byte	0x03, 0x1b
        /*002e*/ 	.short	0x00ff


	//----- nvinfo : EIATTR_NUM_BARRIERS
	.align		4
        /*0030*/ 	.byte	0x02, 0x4c
        /*0032*/ 	.byte	0x07
	.zero		1


	//----- nvinfo : EIATTR_EXTERNS
	.align		4
        /*0034*/ 	.byte	0x04, 0x0f
        /*0036*/ 	.short	(.L_37 - .L_36)


	//   ....[0]....
	.align		4
.L_36:
        /*0038*/ 	.word	index@(__assertfail)


	//----- nvinfo : EIATTR_MERCURY_ISA_VERSION
	.align		4
.L_37:
        /*003c*/ 	.byte	0x03, 0x5f
        /*003e*/ 	.short	0x0101


	//----- nvinfo : EIATTR_INT_WARP_WIDE_INSTR_OFFSETS
	.align		4
        /*0040*/ 	.byte	0x04, 0x31
        /*0042*/ 	.short	(.L_39 - .L_38)


	//   ....[0]....
.L_38:
        /*0044*/ 	.word	0x00005f00


	//   ....[1]....
        /*0048*/ 	.word	0x00005f30


	//   ....[2]....
        /*004c*/ 	.word	0x00005f50


	//   ....[3]....
        /*0050*/ 	.word	0x00006a80


	//   ....[4]....
        /*0054*/ 	.word	0x00006b30


	//----- nvinfo : EIATTR_COOP_GROUP_MASK_REGIDS
	.align		4
.L_39:
        /*0058*/ 	.byte	0x04, 0x29
        /*005a*/ 	.short	(.L_41 - .L_40)


	//   ....[0]....
.L_40:
        /*005c*/ 	.word	0xffffffff


	//   ....[1]....
        /*0060*/ 	.word	0xffffffff


	//   ....[2]....
        /*0064*/ 	.word	0xffffffff


	//   ....[3]....
        /*0068*/ 	.word	0xffffffff


	//   ....[4]....
        /*006c*/ 	.word	0xffffffff


	//   ....[5]....
        /*0070*/ 	.word	0xffffffff


	//   ....[6]....
        /*0074*/ 	.word	0xffffffff


	//   ....[7]....
        /*0078*/ 	.word	0xffffffff


	//   ....[8]....
        /*007c*/ 	.word	0xffffffff


	//   ....[9]....
        /*0080*/ 	.word	0xffffffff


	//   ....[10]....
        /*0084*/ 	.word	0xffffffff


	//   ....[11]....
        /*0088*/ 	.word	0xffffffff


	//   ....[12]....
        /*008c*/ 	.word	0xffffffff


	//   ....[13]....
        /*0090*/ 	.word	0xffffffff


	//----- nvinfo : EIATTR_COOP_GROUP_INSTR_OFFSETS
	.align		4
.L_41:
        /*0094*/ 	.byte	0x04, 0x28
        /*0096*/ 	.short	(.L_43 - .L_42)


	//   ....[0]....
.L_42:
        /*0098*/ 	.word	0x00000080


	//   ....[1]....
        /*009c*/ 	.word	0x000004e0


	//   ....[2]....
        /*00a0*/ 	.word	0x00000d00


	//   ....[3]....
        /*00a4*/ 	.word	0x00000e40


	//   ....[4]....
        /*00a8*/ 	.word	0x00000f40


	//   ....[5]....
        /*00ac*/ 	.word	0x000010b0


	//   ....[6]....
        /*00b0*/ 	.word	0x00001250


	//   ....[7]....
        /*00b4*/ 	.word	0x00001400


	//   ....[8]....
        /*00b8*/ 	.word	0x00002780


	//   ....[9]....
        /*00bc*/ 	.word	0x00005240


	//   ....[10]....
        /*00c0*/ 	.word	0x00005450


	//   ....[11]....
        /*00c4*/ 	.word	0x00005480


	//   ....[12]....
        /*00c8*/ 	.word	0x00005de0


	//   ....[13]....
        /*00cc*/ 	.word	0x00006010


	//----- nvinfo : EIATTR_VRC_CTA_INIT_COUNT
	.align		4
.L_43:
        /*00d0*/ 	.byte	0x02, 0x4a
        /*00d2*/ 	.byte	0x80
	.zero		1


	//----- nvinfo : EIATTR_SYSCALL_OFFSETS
	.align		4
        /*00d4*/ 	.byte	0x04, 0x46
        /*00d6*/ 	.short	(.L_45 - .L_44)


	//   ....[0]....
.L_44:
        /*00d8*/ 	.word	0x00007690


	//   ....[1]....
        /*00dc*/ 	.word	0x000077d0


	//   ....[2]....
        /*00e0*/ 	.word	0x00007f50


	//----- nvinfo : EIATTR_MBARRIER_INSTR_OFFSETS
	.align		4
.L_45:
        /*00e4*/ 	.byte	0x04, 0x39
        /*00e6*/ 	.short	(.L_47 - .L_46)


	//   ....[0]....
.L_46:
        /*00e8*/ 	.word	0x00000620
        /*00ec*/ 	.word	0x000000ff
        /*00f0*/ 	.word	0x00000000
        /*00f4*/ 	.short	0x0100
        /*00f6*/ 	.byte	0x04
	.zero		1


	//   ....[1]....
        /*00f8*/ 	.word	0x00000630
        /*00fc*/ 	.word	0x000000ff
        /*0100*/ 	.word	0x000001b0
        /*0104*/ 	.short	0x0100
        /*0106*/ 	.byte	0x04
	.zero		1


	//   ....[2]....
        /*0108*/ 	.word	0x00000640
        /*010c*/ 	.word	0x000000ff
        /*0110*/ 	.word	0x00000008
        /*0114*/ 	.short	0x0100
        /*0116*/ 	.byte	0x04
	.zero		1


	//   ....[3]....
        /*0118*/ 	.word	0x00000650
        /*011c*/ 	.word	0x000000ff
        /*0120*/ 	.word	0x000001b8
        /*0124*/ 	.short	0x0100
        /*0126*/ 	.byte	0x04
	.zero		1


	//   ....[4]....
        /*0128*/ 	.word	0x00000660
        /*012c*/ 	.word	0x000000ff
        /*0130*/ 	.word	0x00000010
        /*0134*/ 	.short	0x0100
        /*0136*/ 	.byte	0x04
	.zero		1


	//   ....[5]....
        /*0138*/ 	.word	0x00000670
        /*013c*/ 	.word	0x000000ff
        /*0140*/ 	.word	0x000001c0
        /*0144*/ 	.short	0x0100
        /*0146*/ 	.byte	0x04
	.zero		1


	//   ....[6]....
        /*0148*/ 	.word	0x00000680
        /*014c*/ 	.word	0x000000ff
        /*0150*/ 	.word	0x00000018
        /*0154*/ 	.short	0x0100
        /*0156*/ 	.byte	0x04
	.zero		1


	//   ....[7]....
        /*0158*/ 	.word	0x00000690
        /*015c*/ 	.word	0x000000ff
        /*0160*/ 	.word	0x000001c8
        /*0164*/ 	.short	0x0100
        /*0166*/ 	.byte	0x04
	.zero		1


	//   ....[8]....
        /*0168*/ 	.word	0x000006a0
        /*016c*/ 	.word	0x000000ff
        /*0170*/ 	.word	0x00000020
        /*0174*/ 	.short	0x0100
        /*0176*/ 	.byte	0x04
	.zero		1


	//   ....[9]....
        /*0178*/ 	.word	0x000006b0
        /*017c*/ 	.word	0x000000ff
        /*0180*/ 	.word	0x000001d0
        /*0184*/ 	.short	0x0100
        /*0186*/ 	.byte	0x04
	.zero		1


	//   ....[10]....
        /*0188*/ 	.word	0x000006c0
        /*018c*/ 	.word	0x000000ff
        /*0190*/ 	.word	0x00000028
        /*0194*/ 	.short	0x0100
        /*0196*/ 	.byte	0x04
	.zero		1


	//   ....[11]....
        /*0198*/ 	.word	0x000006d0
        /*019c*/ 	.word	0x000000ff
        /*01a0*/ 	.word	0x000001d8
        /*01a4*/ 	.short	0x0100
        /*01a6*/ 	.byte	0x04
	.zero		1


	//   ....[12]....
        /*01a8*/ 	.word	0x000006e0
        /*01ac*/ 	.word	0x000000ff
        /*01b0*/ 	.word	0x00000030
        /*01b4*/ 	.short	0x0100
        /*01b6*/ 	.byte	0x04
	.zero		1


	//   ....[13]....
        /*01b8*/ 	.word	0x000006f0
        /*01bc*/ 	.word	0x000000ff
        /*01c0*/ 	.word	0x000001e0
        /*01c4*/ 	.short	0x0100
        /*01c6*/ 	.byte	0x04
	.zero		1


	//   ....[14]....
        /*01c8*/ 	.word	0x00000700
        /*01cc*/ 	.word	0x000000ff
        /*01d0*/ 	.word	0x00000038
        /*01d4*/ 	.short	0x0100
        /*01d6*/ 	.byte	0x04
	.zero		1


	//   ....[15]....
        /*01d8*/ 	.word	0x00000710
        /*01dc*/ 	.word	0x000000ff
        /*01e0*/ 	.word	0x000001e8
        /*01e4*/ 	.short	0x0100
        /*01e6*/ 	.byte	0x04
	.zero		1


	//   ....[16]....
        /*01e8*/ 	.word	0x00000720
        /*01ec*/ 	.word	0x000000ff
        /*01f0*/ 	.word	0x00000040
        /*01f4*/ 	.short	0x0100
        /*01f6*/ 	.byte	0x04
	.zero		1


	//   ....[17]....
        /*01f8*/ 	.word	0x00000730
        /*01fc*/ 	.word	0x000000ff
        /*0200*/ 	.word	0x000001f0
        /*0204*/ 	.short	0x0100
        /*0206*/ 	.byte	0x04
	.zero		1


	//   ....[18]....
        /*0208*/ 	.word	0x00000740
        /*020c*/ 	.word	0x000000ff
        /*0210*/ 	.word	0x00000048
        /*0214*/ 	.short	0x0100
        /*0216*/ 	.byte	0x04
	.zero		1


	//   ....[19]....
        /*0218*/ 	.word	0x00000750
        /*021c*/ 	.word	0x000000ff
        /*0220*/ 	.word	0x000001f8
        /*0224*/ 	.short	0x0100
        /*0226*/ 	.byte	0x04
	.zero		1


	//   ....[20]....
        /*0228*/ 	.word	0x00000760
        /*022c*/ 	.word	0x000000ff
        /*0230*/ 	.word	0x00000050
        /*0234*/ 	.short	0x0100
        /*0236*/ 	.byte	0x04
	.zero		1


	//   ....[21]....
        /*0238*/ 	.word	0x00000770
        /*023c*/ 	.word	0x000000ff
        /*0240*/ 	.word	0x00000200
        /*0244*/ 	.short	0x0100
        /*0246*/ 	.byte	0x04
	.zero		1


	//   ....[22]....
        /*0248*/ 	.word	0x00000780
        /*024c*/ 	.word	0x000000ff
        /*0250*/ 	.word	0x00000058
        /*0254*/ 	.short	0x0100
        /*0256*/ 	.byte	0x04
	.zero		1


	//   ....[23]....
        /*0258*/ 	.word	0x00000790
        /*025c*/ 	.word	0x000000ff
        /*0260*/ 	.word	0x00000208
        /*0264*/ 	.short	0x0100
        /*0266*/ 	.byte	0x04
	.zero		1


	//   ....[24]....
        /*0268*/ 	.word	0x000007a0
        /*026c*/ 	.word	0x000000ff
        /*0270*/ 	.word	0x00000060
        /*0274*/ 	.short	0x0100
        /*0276*/ 	.byte	0x04
	.zero		1


	//   ....[25]....
        /*0278*/ 	.word	0x000007b0
        /*027c*/ 	.word	0x000000ff
        /*0280*/ 	.word	0x00000210
        /*0284*/ 	.short	0x0100
        /*0286*/ 	.byte	0x04
	.zero		1


	//   ....[26]....
        /*0288*/ 	.word	0x000007c0
        /*028c*/ 	.word	0x000000ff
        /*0290*/ 	.word	0x00000068
        /*0294*/ 	.short	0x0100
        /*0296*/ 	.byte	0x04
	.zero		1


	//   ....[27]....
        /*0298*/ 	.word	0x000007d0
        /*029c*/ 	.word	0x000000ff
        /*02a0*/ 	.word	0x00000218
        /*02a4*/ 	.short	0x0100
        /*02a6*/ 	.byte	0x04
	.zero		1


	//   ....[28]....
        /*02a8*/ 	.word	0x000007e0
        /*02ac*/ 	.word	0x000000ff
        /*02b0*/ 	.word	0x00000070
        /*02b4*/ 	.short	0x0100
        /*02b6*/ 	.byte	0x04
	.zero		1


	//   ....[29]....
        /*02b8*/ 	.word	0x000007f0
        /*02bc*/ 	.word	0x000000ff
        /*02c0*/ 	.word	0x00000220
        /*02c4*/ 	.short	0x0100
        /*02c6*/ 	.byte	0x04
	.zero		1


	//   ....[30]....
        /*02c8*/ 	.word	0x00000800
        /*02cc*/ 	.word	0x000000ff
        /*02d0*/ 	.word	0x00000078
        /*02d4*/ 	.short	0x0100
        /*02d6*/ 	.byte	0x04
	.zero		1


	//   ....[31]....
        /*02d8*/ 	.word	0x00000810
        /*02dc*/ 	.word	0x000000ff
        /*02e0*/ 	.word	0x00000228
        /*02e4*/ 	.short	0x0100
        /*02e6*/ 	.byte	0x04
	.zero		1


	//   ....[32]....
        /*02e8*/ 	.word	0x00000820
        /*02ec*/ 	.word	0x000000ff
        /*02f0*/ 	.word	0x00000080
        /*02f4*/ 	.short	0x0100
        /*02f6*/ 	.byte	0x04
	.zero		1


	//   ....[33]....
        /*02f8*/ 	.word	0x00000830
        /*02fc*/ 	.word	0x000000ff
        /*0300*/ 	.word	0x00000230
        /*0304*/ 	.short	0x0100
        /*0306*/ 	.byte	0x04
	.zero		1


	//   ....[34]....
        /*0308*/ 	.word	0x00000840
        /*030c*/ 	.word	0x000000ff
        /*0310*/ 	.word	0x00000088
        /*0314*/ 	.short	0x0100
        /*0316*/ 	.byte	0x04
	.zero		1


	//   ....[35]....
        /*0318*/ 	.word	0x00000850
        /*031c*/ 	.word	0x000000ff
        /*0320*/ 	.word	0x00000238
        /*0324*/ 	.short	0x0100
        /*0326*/ 	.byte	0x04
	.zero		1


	//   ....[36]....
        /*0328*/ 	.word	0x00000860
        /*032c*/ 	.word	0x000000ff
        /*0330*/ 	.word	0x00000090
        /*0334*/ 	.short	0x0100
        /*0336*/ 	.byte	0x04
	.zero		1


	//   ....[37]....
        /*0338*/ 	.word	0x00000870
        /*033c*/ 	.word	0x000000ff
        /*0340*/ 	.word	0x00000240
        /*0344*/ 	.short	0x0100
        /*0346*/ 	.byte	0x04
	.zero		1


	//   ....[38]....
        /*0348*/ 	.word	0x00000880
        /*034c*/ 	.word	0x000000ff
        /*0350*/ 	.word	0x00000098
        /*0354*/ 	.short	0x0100
        /*0356*/ 	.byte	0x04
	.zero		1


	//   ....[39]....
        /*0358*/ 	.word	0x00000890
        /*035c*/ 	.word	0x000000ff
        /*0360*/ 	.word	0x00000248
        /*0364*/ 	.short	0x0100
        /*0366*/ 	.byte	0x04
	.zero		1


	//   ....[40]....
        /*0368*/ 	.word	0x000008a0
        /*036c*/ 	.word	0x000000ff
        /*0370*/ 	.word	0x000000a0
        /*0374*/ 	.short	0x0100
        /*0376*/ 	.byte	0x04
	.zero		1


	//   ....[41]....
        /*0378*/ 	.word	0x000008b0
        /*037c*/ 	.word	0x000000ff
        /*0380*/ 	.word	0x00000250
        /*0384*/ 	.short	0x0100
        /*0386*/ 	.byte	0x04
	.zero		1


	//   ....[42]....
        /*0388*/ 	.word	0x000008c0
        /*038c*/ 	.word	0x000000ff
        /*0390*/ 	.word	0x000000a8
        /*0394*/ 	.short	0x0100
        /*0396*/ 	.byte	0x04
	.zero		1


	//   ....[43]....
        /*0398*/ 	.word	0x000008d0
        /*039c*/ 	.word	0x000000ff
        /*03a0*/ 	.word	0x00000258
        /*03a4*/ 	.short	0x0100
        /*03a6*/ 	.byte	0x04
	.zero		1


	//   ....[44]....
        /*03a8*/ 	.word	0x000008e0
        /*03ac*/ 	.word	0x000000ff
        /*03b0*/ 	.word	0x000000b0
        /*03b4*/ 	.short	0x0100
        /*03b6*/ 	.byte	0x04
	.zero		1


	//   ....[45]....
        /*03b8*/ 	.word	0x000008f0
        /*03bc*/ 	.word	0x000000ff
        /*03c0*/ 	.word	0x00000260
        /*03c4*/ 	.short	0x0100
        /*03c6*/ 	.byte	0x04
	.zero		1


	//   ....[46]....
        /*03c8*/ 	.word	0x00000900
        /*03cc*/ 	.word	0x000000ff
        /*03d0*/ 	.word	0x000000b8
        /*03d4*/ 	.short	0x0100
        /*03d6*/ 	.byte	0x04
	.zero		1


	//   ....[47]....
        /*03d8*/ 	.word	0x00000910
        /*03dc*/ 	.word	0x000000ff
        /*03e0*/ 	.word	0x00000268
        /*03e4*/ 	.short	0x0100
        /*03e6*/ 	.byte	0x04
	.zero		1


	//   ....[48]....
        /*03e8*/ 	.word	0x00000920
        /*03ec*/ 	.word	0x000000ff
        /*03f0*/ 	.word	0x000000c0
        /*03f4*/ 	.short	0x0100
        /*03f6*/ 	.byte	0x04
	.zero		1


	//   ....[49]....
        /*03f8*/ 	.word	0x00000930
        /*03fc*/ 	.word	0x000000ff
        /*0400*/ 	.word	0x00000270
        /*0404*/ 	.short	0x0100
        /*0406*/ 	.byte	0x04
	.zero		1


	//   ....[50]....
        /*0408*/ 	.word	0x00000940
        /*040c*/ 	.word	0x000000ff
        /*0410*/ 	.word	0x000000c8
        /*0414*/ 	.short	0x0100
        /*0416*/ 	.byte	0x04
	.zero		1


	//   ....[51]....
        /*0418*/ 	.word	0x00000950
        /*041c*/ 	.word	0x000000ff
        /*0420*/ 	.word	0x00000278
        /*0424*/ 	.short	0x0100
        /*0426*/ 	.byte	0x04
	.zero		1


	//   ....[52]....
        /*0428*/ 	.word	0x00000960
        /*042c*/ 	.word	0x000000ff
        /*0430*/ 	.word	0x000000d0
        /*0434*/ 	.short	0x0100
        /*0436*/ 	.byte	0x04
	.zero		1


	//   ....[53]....
        /*0438*/ 	.word	0x00000970
        /*043c*/ 	.word	0x000000ff
        /*0440*/ 	.word	0x00000280
        /*0444*/ 	.short	0x0100
        /*0446*/ 	.byte	0x04
	.zero		1


	//   ....[54]....
        /*0448*/ 	.word	0x00000980
        /*044c*/ 	.word	0x000000ff
        /*0450*/ 	.word	0x000000d8
        /*0454*/ 	.short	0x0100
        /*0456*/ 	.byte	0x04
	.zero		1


	//   ....[55]....
        /*0458*/ 	.word	0x00000990
        /*045c*/ 	.word	0x000000ff
        /*0460*/ 	.word	0x00000288
        /*0464*/ 	.short	0x0100
        /*0466*/ 	.byte	0x04
	.zero		1


	//   ....[56]....
        /*0468*/ 	.word	0x000009a0
        /*046c*/ 	.word	0x000000ff
        /*0470*/ 	.word	0x000000e0
        /*0474*/ 	.short	0x0100
        /*0476*/ 	.byte	0x04
	.zero		1


	//   ....[57]....
        /*0478*/ 	.word	0x000009b0
        /*047c*/ 	.word	0x000000ff
        /*0480*/ 	.word	0x00000290
        /*0484*/ 	.short	0x0100
        /*0486*/ 	.byte	0x04
	.zero		1


	//   ....[58]....
        /*0488*/ 	.word	0x000009c0
        /*048c*/ 	.word	0x000000ff
        /*0490*/ 	.word	0x000000e8
        /*0494*/ 	.short	0x0100
        /*0496*/ 	.byte	0x04
	.zero		1


	//   ....[59]....
        /*0498*/ 	.word	0x000009d0
        /*049c*/ 	.word	0x000000ff
        /*04a0*/ 	.word	0x00000298
        /*04a4*/ 	.short	0x0100
        /*04a6*/ 	.byte	0x04
	.zero		1


	//   ....[60]....
        /*04a8*/ 	.word	0x000009e0
        /*04ac*/ 	.word	0x000000ff
        /*04b0*/ 	.word	0x000000f0
        /*04b4*/ 	.short	0x0100
        /*04b6*/ 	.byte	0x04
	.zero		1


	//   ....[61]....
        /*04b8*/ 	.word	0x000009f0
        /*04bc*/ 	.word	0x000000ff
        /*04c0*/ 	.word	0x000002a0
        /*04c4*/ 	.short	0x0100
        /*04c6*/ 	.byte	0x04
	.zero		1


	//   ....[62]....
        /*04c8*/ 	.word	0x00000a00
        /*04cc*/ 	.word	0x000000ff
        /*04d0*/ 	.word	0x000000f8
        /*04d4*/ 	.short	0x0100
        /*04d6*/ 	.byte	0x04
	.zero		1


	//   ....[63]....
        /*04d8*/ 	.word	0x00000a10
        /*04dc*/ 	.word	0x000000ff
        /*04e0*/ 	.word	0x000002a8
        /*04e4*/ 	.short	0x0100
        /*04e6*/ 	.byte	0x04
	.zero		1


	//   ....[64]....
        /*04e8*/ 	.word	0x00000a20
        /*04ec*/ 	.word	0x000000ff
        /*04f0*/ 	.word	0x00000100
        /*04f4*/ 	.short	0x0100
        /*04f6*/ 	.byte	0x04
	.zero		1


	//   ....[65]....
        /*04f8*/ 	.word	0x00000a30
        /*04fc*/ 	.word	0x000000ff
        /*0500*/ 	.word	0x000002b0
        /*0504*/ 	.short	0x0100
        /*0506*/ 	.byte	0x04
	.zero		1


	//   ....[66]....
        /*0508*/ 	.word	0x00000a40
        /*050c*/ 	.word	0x000000ff
        /*0510*/ 	.word	0x00000108
        /*0514*/ 	.short	0x0100
        /*0516*/ 	.byte	0x04
	.zero		1


	//   ....[67]....
        /*0518*/ 	.word	0x00000a50
        /*051c*/ 	.word	0x000000ff
        /*0520*/ 	.word	0x000002b8
        /*0524*/ 	.short	0x0100
        /*0526*/ 	.byte	0x04
	.zero		1


	//   ....[68]....
        /*0528*/ 	.word	0x00000a60
        /*052c*/ 	.word	0x000000ff
        /*0530*/ 	.word	0x00000110
        /*0534*/ 	.short	0x0100
        /*0536*/ 	.byte	0x04
	.zero		1


	//   ....[69]....
        /*0538*/ 	.word	0x00000a70
        /*053c*/ 	.word	0x000000ff
        /*0540*/ 	.word	0x000002c0
        /*0544*/ 	.short	0x0100
        /*0546*/ 	.byte	0x04
	.zero		1


	//   ....[70]....
        /*0548*/ 	.word	0x00000a80
        /*054c*/ 	.word	0x000000ff
        /*0550*/ 	.word	0x00000118
        /*0554*/ 	.short	0x0100
        /*0556*/ 	.byte	0x04
	.zero		1


	//   ....[71]....
        /*0558*/ 	.word	0x00000a90
        /*055c*/ 	.word	0x000000ff
        /*0560*/ 	.word	0x000002c8
        /*0564*/ 	.short	0x0100
        /*0566*/ 	.byte	0x04
	.zero		1


	//   ....[72]....
        /*0568*/ 	.word	0x00000aa0
        /*056c*/ 	.word	0x000000ff
        /*0570*/ 	.word	0x00000120
        /*0574*/ 	.short	0x0100
        /*0576*/ 	.byte	0x04
	.zero		1


	//   ....[73]....
        /*0578*/ 	.word	0x00000ab0
        /*057c*/ 	.word	0x000000ff
        /*0580*/ 	.word	0x000002d0
        /*0584*/ 	.short	0x0100
        /*0586*/ 	.byte	0x04
	.zero		1


	//   ....[74]....
        /*0588*/ 	.word	0x00000ac0
        /*058c*/ 	.word	0x000000ff
        /*0590*/ 	.word	0x00000128
        /*0594*/ 	.short	0x0100
        /*0596*/ 	.byte	0x04
	.zero		1


	//   ....[75]....
        /*0598*/ 	.word	0x00000ad0
        /*059c*/ 	.word	0x000000ff
        /*05a0*/ 	.word	0x000002d8
        /*05a4*/ 	.short	0x0100
        /*05a6*/ 	.byte	0x04
	.zero		1


	//   ....[76]....
        /*05a8*/ 	.word	0x00000ae0
        /*05ac*/ 	.word	0x000000ff
        /*05b0*/ 	.word	0x00000130
        /*05b4*/ 	.short	0x0100
        /*05b6*/ 	.byte	0x04
	.zero		1


	//   ....[77]....
        /*05b8*/ 	.word	0x00000af0
        /*05bc*/ 	.word	0x000000ff
        /*05c0*/ 	.word	0x000002e0
        /*05c4*/ 	.short	0x0100
        /*05c6*/ 	.byte	0x04
	.zero		1


	//   ....[78]....
        /*05c8*/ 	.word	0x00000b00
        /*05cc*/ 	.word	0x000000ff
        /*05d0*/ 	.word	0x00000138
        /*05d4*/ 	.short	0x0100
        /*05d6*/ 	.byte	0x04
	.zero		1


	//   ....[79]....
        /*05d8*/ 	.word	0x00000b10
        /*05dc*/ 	.word	0x000000ff
        /*05e0*/ 	.word	0x000002e8
        /*05e4*/ 	.short	0x0100
        /*05e6*/ 	.byte	0x04
	.zero		1


	//   ....[80]....
        /*05e8*/ 	.word	0x00000b20
        /*05ec*/ 	.word	0x000000ff
        /*05f0*/ 	.word	0x00000140
        /*05f4*/ 	.short	0x0100
        /*05f6*/ 	.byte	0x04
	.zero		1


	//   ....[81]....
        /*05f8*/ 	.word	0x00000b30
        /*05fc*/ 	.word	0x000000ff
        /*0600*/ 	.word	0x000002f0
        /*0604*/ 	.short	0x0100
        /*0606*/ 	.byte	0x04
	.zero		1


	//   ....[82]....
        /*0608*/ 	.word	0x00000b40
        /*060c*/ 	.word	0x000000ff
        /*0610*/ 	.word	0x00000148
        /*0614*/ 	.short	0x0100
        /*0616*/ 	.byte	0x04
	.zero		1


	//   ....[83]....
        /*0618*/ 	.word	0x00000b50
        /*061c*/ 	.word	0x000000ff
        /*0620*/ 	.word	0x000002f8
        /*0624*/ 	.short	0x0100
        /*0626*/ 	.byte	0x04
	.zero		1


	//   ....[84]....
        /*0628*/ 	.word	0x00000b60
        /*062c*/ 	.word	0x000000ff
        /*0630*/ 	.word	0x00000150
        /*0634*/ 	.short	0x0100
        /*0636*/ 	.byte	0x04
	.zero		1


	//   ....[85]....
        /*0638*/ 	.word	0x00000b70
        /*063c*/ 	.word	0x000000ff
        /*0640*/ 	.word	0x00000300
        /*0644*/ 	.short	0x0100
        /*0646*/ 	.byte	0x04
	.zero		1


	//   ....[86]....
        /*0648*/ 	.word	0x00000b80
        /*064c*/ 	.word	0x000000ff
        /*0650*/ 	.word	0x00000158
        /*0654*/ 	.short	0x0100
        /*0656*/ 	.byte	0x04
	.zero		1


	//   ....[87]....
        /*0658*/ 	.word	0x00000b90
        /*065c*/ 	.word	0x000000ff
        /*0660*/ 	.word	0x00000308
        /*0664*/ 	.short	0x0100
        /*0666*/ 	.byte	0x04
	.zero		1


	//   ....[88]....
        /*0668*/ 	.word	0x00000ba0
        /*066c*/ 	.word	0x000000ff
        /*0670*/ 	.word	0x00000160
        /*0674*/ 	.short	0x0100
        /*0676*/ 	.byte	0x04
	.zero		1


	//   ....[89]....
        /*0678*/ 	.word	0x00000bb0
        /*067c*/ 	.word	0x000000ff
        /*0680*/ 	.word	0x00000310
        /*0684*/ 	.short	0x0100
        /*0686*/ 	.byte	0x04
	.zero		1


	//   ....[90]....
        /*0688*/ 	.word	0x00000bc0
        /*068c*/ 	.word	0x000000ff
        /*0690*/ 	.word	0x00000168
        /*0694*/ 	.short	0x0100
        /*0696*/ 	.byte	0x04
	.zero		1


	//   ....[91]....
        /*0698*/ 	.word	0x00000bd0
        /*069c*/ 	.word	0x000000ff
        /*06a0*/ 	.word	0x00000318
        /*06a4*/ 	.short	0x0100
        /*06a6*/ 	.byte	0x04
	.zero		1


	//   ....[92]....
        /*06a8*/ 	.word	0x00000be0
        /*06ac*/ 	.word	0x000000ff
        /*06b0*/ 	.word	0x00000170
        /*06b4*/ 	.short	0x0100
        /*06b6*/ 	.byte	0x04
	.zero		1


	//   ....[93]....
        /*06b8*/ 	.word	0x00000bf0
        /*06bc*/ 	.word	0x000000ff
        /*06c0*/ 	.word	0x00000320
        /*06c4*/ 	.short	0x0100
        /*06c6*/ 	.byte	0x04
	.zero		1


	//   ....[94]....
        /*06c8*/ 	.word	0x00000c00
        /*06cc*/ 	.word	0x000000ff
        /*06d0*/ 	.word	0x00000178
        /*06d4*/ 	.short	0x0100
        /*06d6*/ 	.byte	0x04
	.zero		1


	//   ....[95]....
        /*06d8*/ 	.word	0x00000c10
        /*06dc*/ 	.word	0x000000ff
        /*06e0*/ 	.word	0x00000328
        /*06e4*/ 	.short	0x0100
        /*06e6*/ 	.byte	0x04
	.zero		1


	//   ....[96]....
        /*06e8*/ 	.word	0x00000c20
        /*06ec*/ 	.word	0x000000ff
        /*06f0*/ 	.word	0x00000180
        /*06f4*/ 	.short	0x0100
        /*06f6*/ 	.byte	0x04
	.zero		1


	//   ....[97]....
        /*06f8*/ 	.word	0x00000c30
        /*06fc*/ 	.word	0x000000ff
        /*0700*/ 	.word	0x00000330
        /*0704*/ 	.short	0x0100
        /*0706*/ 	.byte	0x04
	.zero		1


	//   ....[98]....
        /*0708*/ 	.word	0x00000c40
        /*070c*/ 	.word	0x000000ff
        /*0710*/ 	.word	0x00000188
        /*0714*/ 	.short	0x0100
        /*0716*/ 	.byte	0x04
	.zero		1


	//   ....[99]....
        /*0718*/ 	.word	0x00000c50
        /*071c*/ 	.word	0x000000ff
        /*0720*/ 	.word	0x00000338
        /*0724*/ 	.short	0x0100
        /*0726*/ 	.byte	0x04
	.zero		1


	//   ....[100]....
        /*0728*/ 	.word	0x00000c60
        /*072c*/ 	.word	0x000000ff
        /*0730*/ 	.word	0x00000190
        /*0734*/ 	.short	0x0100
        /*0736*/ 	.byte	0x04
	.zero		1


	//   ....[101]....
        /*0738*/ 	.word	0x00000c70
        /*073c*/ 	.word	0x000000ff
        /*0740*/ 	.word	0x00000340
        /*0744*/ 	.short	0x0100
        /*0746*/ 	.byte	0x04
	.zero		1


	//   ....[102]....
        /*0748*/ 	.word	0x00000c80
        /*074c*/ 	.word	0x000000ff
        /*0750*/ 	.word	0x00000198
        /*0754*/ 	.short	0x0100
        /*0756*/ 	.byte	0x04
	.zero		1


	//   ....[103]....
        /*0758*/ 	.word	0x00000c90
        /*075c*/ 	.word	0x000000ff
        /*0760*/ 	.word	0x00000348
        /*0764*/ 	.short	0x0100
        /*0766*/ 	.byte	0x04
	.zero		1


	//   ....[104]....
        /*0768*/ 	.word	0x00000ca0
        /*076c*/ 	.word	0x000000ff
        /*0770*/ 	.word	0x000001a0
        /*0774*/ 	.short	0x0100
        /*0776*/ 	.byte	0x04
	.zero		1


	//   ....[105]....
        /*0778*/ 	.word	0x00000cb0
        /*077c*/ 	.word	0x000000ff
        /*0780*/ 	.word	0x00000350
        /*0784*/ 	.short	0x0100
        /*0786*/ 	.byte	0x04
	.zero		1


	//   ....[106]....
        /*0788*/ 	.word	0x00000cc0
        /*078c*/ 	.word	0x000000ff
        /*0790*/ 	.word	0x000001a8
        /*0794*/ 	.short	0x0100
        /*0796*/ 	.byte	0x04
	.zero		1


	//   ....[107]....
        /*0798*/ 	.word	0x00000cd0
        /*079c*/ 	.word	0x000000ff
        /*07a0*/ 	.word	0x00000358
        /*07a4*/ 	.short	0x0100
        /*07a6*/ 	.byte	0x04
	.zero		1


	//   ....[108]....
        /*07a8*/ 	.word	0x00000e10
        /*07ac*/ 	.word	0x000000ff
        /*07b0*/ 	.word	0x00000360
        /*07b4*/ 	.short	0x0100
        /*07b6*/ 	.byte	0x04
	.zero		1


	//   ....[109]....
        /*07b8*/ 	.word	0x00000e20
        /*07bc*/ 	.word	0x000000ff
        /*07c0*/ 	.word	0x00000368
        /*07c4*/ 	.short	0x0100
        /*07c6*/ 	.byte	0x04
	.zero		1


	//   ....[110]....
        /*07c8*/ 	.word	0x00000f10
        /*07cc*/ 	.word	0x000000ff
        /*07d0*/ 	.word	0x00000370
        /*07d4*/ 	.short	0x0100
        /*07d6*/ 	.byte	0x06
	.zero		1


	//   ....[111]....
        /*07d8*/ 	.word	0x00000f20
        /*07dc*/ 	.word	0x000000ff
        /*07e0*/ 	.word	0x00000378
        /*07e4*/ 	.short	0x0100
        /*07e6*/ 	.byte	0x06
	.zero		1


	//   ....[112]....
        /*07e8*/ 	.word	0x00001060
        /*07ec*/ 	.word	0x000000ff
        /*07f0*/ 	.word	0x00000380
        /*07f4*/ 	.short	0x0100
        /*07f6*/ 	.byte	0x06
	.zero		1


	//   ....[113]....
        /*07f8*/ 	.word	0x00001070
        /*07fc*/ 	.word	0x000000ff
        /*0800*/ 	.word	0x00000390
        /*0804*/ 	.short	0x0100
        /*0806*/ 	.byte	0x06
	.zero		1


	//   ....[114]....
        /*0808*/ 	.word	0x00001080
        /*080c*/ 	.word	0x000000ff
        /*0810*/ 	.word	0x00000388
        /*0814*/ 	.short	0x0100
        /*0816*/ 	.byte	0x06
	.zero		1


	//   ....[115]....
        /*0818*/ 	.word	0x00001090
        /*081c*/ 	.word	0x000000ff
        /*0820*/ 	.word	0x00000398
        /*0824*/ 	.short	0x0100
        /*0826*/ 	.byte	0x06
	.zero		1


	//   ....[116]....
        /*0828*/ 	.word	0x000011c0
        /*082c*/ 	.word	0x000000ff
        /*0830*/ 	.word	0x000003a0
        /*0834*/ 	.short	0x0100
        /*0836*/ 	.byte	0x04
	.zero		1


	//   ....[117]....
        /*0838*/ 	.word	0x000011d0
        /*083c*/ 	.word	0x000000ff
        /*0840*/ 	.word	0x000003c0
        /*0844*/ 	.short	0x0100
        /*0846*/ 	.byte	0x04
	.zero		1


	//   ....[118]....
        /*0848*/ 	.word	0x000011e0
        /*084c*/ 	.word	0x000000ff
        /*0850*/ 	.word	0x000003a8
        /*0854*/ 	.short	0x0100
        /*0856*/ 	.byte	0x04
	.zero		1


	//   ....[119]....
        /*0858*/ 	.word	0x000011f0
        /*085c*/ 	.word	0x000000ff
        /*0860*/ 	.word	0x000003c8
        /*0864*/ 	.short	0x0100
        /*0866*/ 	.byte	0x04
	.zero		1


	//   ....[120]....
        /*0868*/ 	.word	0x00001200
        /*086c*/ 	.word	0x000000ff
        /*0870*/ 	.word	0x000003b0
        /*0874*/ 	.short	0x0100
        /*0876*/ 	.byte	0x04
	.zero		1


	//   ....[121]....
        /*0878*/ 	.word	0x00001210
        /*087c*/ 	.word	0x000000ff
        /*0880*/ 	.word	0x000003d0
        /*0884*/ 	.short	0x0100
        /*0886*/ 	.byte	0x04
	.zero		1


	//   ....[122]....
        /*0888*/ 	.word	0x00001220
        /*088c*/ 	.word	0x000000ff
        /*0890*/ 	.word	0x000003b8
        /*0894*/ 	.short	0x0100
        /*0896*/ 	.byte	0x04
	.zero		1


	//   ....[123]....
        /*0898*/ 	.word	0x00001230
        /*089c*/ 	.word	0x000000ff
        /*08a0*/ 	.word	0x000003d8
        /*08a4*/ 	.short	0x0100
        /*08a6*/ 	.byte	0x04
	.zero		1


	//   ....[124]....
        /*08a8*/ 	.word	0x00001320
        /*08ac*/ 	.word	0x000000ff
        /*08b0*/ 	.word	0x000003e0
        /*08b4*/ 	.short	0x0100
        /*08b6*/ 	.byte	0x04
	.zero		1


	//   ....[125]....
        /*08b8*/ 	.word	0x00001330
        /*08bc*/ 	.word	0x000000ff
        /*08c0*/ 	.word	0x000003f0
        /*08c4*/ 	.short	0x0100
        /*08c6*/ 	.byte	0x04
	.zero		1


	//   ....[126]....
        /*08c8*/ 	.word	0x00001340
        /*08cc*/ 	.word	0x000000ff
        /*08d0*/ 	.word	0x000003e8
        /*08d4*/ 	.short	0x0100
        /*08d6*/ 	.byte	0x04
	.zero		1


	//   ....[127]....
        /*08d8*/ 	.word	0x00001350
        /*08dc*/ 	.word	0x000000ff
        /*08e0*/ 	.word	0x000003f8
        /*08e4*/ 	.short	0x0100
        /*08e6*/ 	.byte	0x04
	.zero		1


	//   ....[128]....
        /*08e8*/ 	.word	0x00001fb0
        /*08ec*/ 	.word	0x00000000
        /*08f0*/ 	.word	0x000003f0
        /*08f4*/ 	.short	0x010a
        /*08f6*/ 	.byte	0xff
	.zero		1


	//   ....[129]....
        /*08f8*/ 	.word	0x00001fe0
        /*08fc*/ 	.word	0x00000000
        /*0900*/ 	.word	0x000003e0
        /*0904*/ 	.short	0x0101
        /*0906*/ 	.byte	0xff
	.zero		1


	//   ....[130]....
        /*0908*/ 	.word	0x000020c0
        /*090c*/ 	.word	0x000000ff
        /*0910*/ 	.word	0x000001b0
        /*0914*/ 	.short	0x010a
        /*0916*/ 	.byte	0x04
	.zero		1


	//   ....[131]....
        /*0918*/ 	.word	0x00002140
        /*091c*/ 	.word	0x000000ff
        /*0920*/ 	.word	0x000001b0
        /*0924*/ 	.short	0x010a
        /*0926*/ 	.byte	0x21
	.zero		1


	//   ....[132]....
        /*0928*/ 	.word	0x000022d0
        /*092c*/ 	.word	0x000000ff
        /*0930*/ 	.word	0x000001b0
        /*0934*/ 	.short	0x010a
        /*0936*/ 	.byte	0x08
	.zero		1


	//   ....[133]....
        /*0938*/ 	.word	0x00002410
        /*093c*/ 	.word	0x000000ff
        /*0940*/ 	.word	0x00000378
        /*0944*/ 	.short	0x0101
        /*0946*/ 	.byte	0x06
	.zero		1


	//   ....[134]....
        /*0948*/ 	.word	0x00002430
        /*094c*/ 	.word	0x000000ff
        /*0950*/ 	.word	0x000001b0
        /*0954*/ 	.short	0x010a
        /*0956*/ 	.byte	0x04
	.zero		1


	//   ....[135]....
        /*0958*/ 	.word	0x000024b0
        /*095c*/ 	.word	0x000000ff
        /*0960*/ 	.word	0x000001b0
        /*0964*/ 	.short	0x010a
        /*0966*/ 	.byte	0x11
	.zero		1


	//   ....[136]....
        /*0968*/ 	.word	0x00002640
        /*096c*/ 	.word	0x000000ff
        /*0970*/ 	.word	0x000001b0
        /*0974*/ 	.short	0x010a
        /*0976*/ 	.byte	0x07
	.zero		1


	//   ....[137]....
        /*0978*/ 	.word	0x000027b0
        /*097c*/ 	.word	0x00000003
        /*0980*/ 	.word	0x00000380
        /*0984*/ 	.short	0x010a
        /*0986*/ 	.byte	0xff
	.zero		1


	//   ....[138]....
        /*0988*/ 	.word	0x00002900
        /*098c*/ 	.word	0x00000000
        /*0990*/ 	.word	0x00000000
        /*0994*/ 	.short	0x0101
        /*0996*/ 	.byte	0xff
	.zero		1


	//   ....[139]....
        /*0998*/ 	.word	0x00002ea0
        /*099c*/ 	.word	0x000000ff
        /*09a0*/ 	.word	0x00000000
        /*09a4*/ 	.short	0x010a
        /*09a6*/ 	.byte	0x04
	.zero		1


	//   ....[140]....
        /*09a8*/ 	.word	0x00002f30
        /*09ac*/ 	.word	0x000000ff
        /*09b0*/ 	.word	0x00000000
        /*09b4*/ 	.short	0x010a
        /*09b6*/ 	.byte	0x05
	.zero		1


	//   ....[141]....
        /*09b8*/ 	.word	0x00002fc0
        /*09bc*/ 	.word	0x000000ff
        /*09c0*/ 	.word	0x00000000
        /*09c4*/ 	.short	0x010a
        /*09c6*/ 	.byte	0x05
	.zero		1


	//   ....[142]....
        /*09c8*/ 	.word	0x00003050
        /*09cc*/ 	.word	0x000000ff
        /*09d0*/ 	.word	0x00000000
        /*09d4*/ 	.short	0x010a
        /*09d6*/ 	.byte	0x05
	.zero		1


	//   ....[143]....
        /*09d8*/ 	.word	0x000030e0
        /*09dc*/ 	.word	0x000000ff
        /*09e0*/ 	.word	0x00000000
        /*09e4*/ 	.short	0x010a
        /*09e6*/ 	.byte	0x05
	.zero		1


	//   ....[144]....
        /*09e8*/ 	.word	0x00003170
        /*09ec*/ 	.word	0x000000ff
        /*09f0*/ 	.word	0x00000000
        /*09f4*/ 	.short	0x010a
        /*09f6*/ 	.byte	0x05
	.zero		1


	//   ....[145]....
        /*09f8*/ 	.word	0x00003200
        /*09fc*/ 	.word	0x000000ff
        /*0a00*/ 	.word	0x00000000
        /*0a04*/ 	.short	0x010a
        /*0a06*/ 	.byte	0x05
	.zero		1


	//   ....[146]....
        /*0a08*/ 	.word	0x00003290
        /*0a0c*/ 	.word	0x000000ff
        /*0a10*/ 	.word	0x00000000
        /*0a14*/ 	.short	0x010a
        /*0a16*/ 	.byte	0x05
	.zero		1


	//   ....[147]....
        /*0a18*/ 	.word	0x00003320
        /*0a1c*/ 	.word	0x000000ff
        /*0a20*/ 	.word	0x00000000
        /*0a24*/ 	.short	0x010a
        /*0a26*/ 	.byte	0x05
	.zero		1


	//   ....[148]....
        /*0a28*/ 	.word	0x000033b0
        /*0a2c*/ 	.word	0x000000ff
        /*0a30*/ 	.word	0x00000000
        /*0a34*/ 	.short	0x010a
        /*0a36*/ 	.byte	0x05
	.zero		1


	//   ....[149]....
        /*0a38*/ 	.word	0x00003440
        /*0a3c*/ 	.word	0x000000ff
        /*0a40*/ 	.word	0x00000000
        /*0a44*/ 	.short	0x010a
        /*0a46*/ 	.byte	0x05
	.zero		1


	//   ....[150]....
        /*0a48*/ 	.word	0x000034d0
        /*0a4c*/ 	.word	0x000000ff
        /*0a50*/ 	.word	0x00000000
        /*0a54*/ 	.short	0x010a
        /*0a56*/ 	.byte	0x05
	.zero		1


	//   ....[151]....
        /*0a58*/ 	.word	0x00003560
        /*0a5c*/ 	.word	0x000000ff
        /*0a60*/ 	.word	0x00000000
        /*0a64*/ 	.short	0x010a
        /*0a66*/ 	.byte	0x05
	.zero		1


	//   ....[152]....
        /*0a68*/ 	.word	0x000035f0
        /*0a6c*/ 	.word	0x000000ff
        /*0a70*/ 	.word	0x00000000
        /*0a74*/ 	.short	0x010a
        /*0a76*/ 	.byte	0x05
	.zero		1


	//   ....[153]....
        /*0a78*/ 	.word	0x00003680
        /*0a7c*/ 	.word	0x000000ff
        /*0a80*/ 	.word	0x00000000
        /*0a84*/ 	.short	0x010a
        /*0a86*/ 	.byte	0x05
	.zero		1


	//   ....[154]....
        /*0a88*/ 	.word	0x00003710
        /*0a8c*/ 	.word	0x000000ff
        /*0a90*/ 	.word	0x00000000
        /*0a94*/ 	.short	0x010a
        /*0a96*/ 	.byte	0x05
	.zero		1


	//   ....[155]....
        /*0a98*/ 	.word	0x000037a0
        /*0a9c*/ 	.word	0x000000ff
        /*0aa0*/ 	.word	0x00000000
        /*0aa4*/ 	.short	0x010a
        /*0aa6*/ 	.byte	0x05
	.zero		1


	//   ....[156]....
        /*0aa8*/ 	.word	0x00003830
        /*0aac*/ 	.word	0x000000ff
        /*0ab0*/ 	.word	0x00000000
        /*0ab4*/ 	.short	0x010a
        /*0ab6*/ 	.byte	0x05
	.zero		1


	//   ....[157]....
        /*0ab8*/ 	.word	0x000038c0
        /*0abc*/ 	.word	0x000000ff
        /*0ac0*/ 	.word	0x00000000
        /*0ac4*/ 	.short	0x010a
        /*0ac6*/ 	.byte	0x05
	.zero		1


	//   ....[158]....
        /*0ac8*/ 	.word	0x00003950
        /*0acc*/ 	.word	0x000000ff
        /*0ad0*/ 	.word	0x00000000
        /*0ad4*/ 	.short	0x010a
        /*0ad6*/ 	.byte	0x05
	.zero		1


	//   ....[159]....
        /*0ad8*/ 	.word	0x000039e0
        /*0adc*/ 	.word	0x000000ff
        /*0ae0*/ 	.word	0x00000000
        /*0ae4*/ 	.short	0x010a
        /*0ae6*/ 	.byte	0x05
	.zero		1


	//   ....[160]....
        /*0ae8*/ 	.word	0x00003a70
        /*0aec*/ 	.word	0x000000ff
        /*0af0*/ 	.word	0x00000000
        /*0af4*/ 	.short	0x010a
        /*0af6*/ 	.byte	0x05
	.zero		1


	//   ....[161]....
        /*0af8*/ 	.word	0x00003b00
        /*0afc*/ 	.word	0x000000ff
        /*0b00*/ 	.word	0x00000000
        /*0b04*/ 	.short	0x010a
        /*0b06*/ 	.byte	0x05
	.zero		1


	//   ....[162]....
        /*0b08*/ 	.word	0x00003b90
        /*0b0c*/ 	.word	0x000000ff
        /*0b10*/ 	.word	0x00000000
        /*0b14*/ 	.short	0x010a
        /*0b16*/ 	.byte	0x05
	.zero		1


	//   ....[163]....
        /*0b18*/ 	.word	0x00003c20
        /*0b1c*/ 	.word	0x000000ff
        /*0b20*/ 	.word	0x00000000
        /*0b24*/ 	.short	0x010a
        /*0b26*/ 	.byte	0x05
	.zero		1


	//   ....[164]....
        /*0b28*/ 	.word	0x00003cb0
        /*0b2c*/ 	.word	0x000000ff
        /*0b30*/ 	.word	0x00000000
        /*0b34*/ 	.short	0x010a
        /*0b36*/ 	.byte	0x05
	.zero		1


	//   ....[165]....
        /*0b38*/ 	.word	0x00003d40
        /*0b3c*/ 	.word	0x000000ff
        /*0b40*/ 	.word	0x00000000
        /*0b44*/ 	.short	0x010a
        /*0b46*/ 	.byte	0x05
	.zero		1


	//   ....[166]....
        /*0b48*/ 	.word	0x00003dd0
        /*0b4c*/ 	.word	0x000000ff
        /*0b50*/ 	.word	0x00000000
        /*0b54*/ 	.short	0x010a
        /*0b56*/ 	.byte	0x05
	.zero		1


	//   ....[167]....
        /*0b58*/ 	.word	0x00003e60
        /*0b5c*/ 	.word	0x000000ff
        /*0b60*/ 	.word	0x00000000
        /*0b64*/ 	.short	0x010a
        /*0b66*/ 	.byte	0x05
	.zero		1


	//   ....[168]....
        /*0b68*/ 	.word	0x00003ef0
        /*0b6c*/ 	.word	0x000000ff
        /*0b70*/ 	.word	0x00000000
        /*0b74*/ 	.short	0x010a
        /*0b76*/ 	.byte	0x05
	.zero		1


	//   ....[169]....
        /*0b78*/ 	.word	0x00003f80
        /*0b7c*/ 	.word	0x000000ff
        /*0b80*/ 	.word	0x00000000
        /*0b84*/ 	.short	0x010a
        /*0b86*/ 	.byte	0x05
	.zero		1


	//   ....[170]....
        /*0b88*/ 	.word	0x00004010
        /*0b8c*/ 	.word	0x000000ff
        /*0b90*/ 	.word	0x00000000
        /*0b94*/ 	.short	0x010a
        /*0b96*/ 	.byte	0x05
	.zero		1


	//   ....[171]....
        /*0b98*/ 	.word	0x000040a0
        /*0b9c*/ 	.word	0x000000ff
        /*0ba0*/ 	.word	0x00000000
        /*0ba4*/ 	.short	0x010a
        /*0ba6*/ 	.byte	0x05
	.zero		1


	//   ....[172]....
        /*0ba8*/ 	.word	0x00004130
        /*0bac*/ 	.word	0x000000ff
        /*0bb0*/ 	.word	0x00000000
        /*0bb4*/ 	.short	0x010a
        /*0bb6*/ 	.byte	0x05
	.zero		1


	//   ....[173]....
        /*0bb8*/ 	.word	0x000041c0
        /*0bbc*/ 	.word	0x000000ff
        /*0bc0*/ 	.word	0x00000000
        /*0bc4*/ 	.short	0x010a
        /*0bc6*/ 	.byte	0x05
	.zero		1


	//   ....[174]....
        /*0bc8*/ 	.word	0x00004250
        /*0bcc*/ 	.word	0x000000ff
        /*0bd0*/ 	.word	0x00000000
        /*0bd4*/ 	.short	0x010a
        /*0bd6*/ 	.byte	0x05
	.zero		1


	//   ....[175]....
        /*0bd8*/ 	.word	0x000042e0
        /*0bdc*/ 	.word	0x000000ff
        /*0be0*/ 	.word	0x00000000
        /*0be4*/ 	.short	0x010a
        /*0be6*/ 	.byte	0x05
	.zero		1


	//   ....[176]....
        /*0be8*/ 	.word	0x00004370
        /*0bec*/ 	.word	0x000000ff
        /*0bf0*/ 	.word	0x00000000
        /*0bf4*/ 	.short	0x010a
        /*0bf6*/ 	.byte	0x05
	.zero		1


	//   ....[177]....
        /*0bf8*/ 	.word	0x00004400
        /*0bfc*/ 	.word	0x000000ff
        /*0c00*/ 	.word	0x00000000
        /*0c04*/ 	.short	0x010a
        /*0c06*/ 	.byte	0x05
	.zero		1


	//   ....[178]....
        /*0c08*/ 	.word	0x00004490
        /*0c0c*/ 	.word	0x000000ff
        /*0c10*/ 	.word	0x00000000
        /*0c14*/ 	.short	0x010a
        /*0c16*/ 	.byte	0x05
	.zero		1


	//   ....[179]....
        /*0c18*/ 	.word	0x00004520
        /*0c1c*/ 	.word	0x000000ff
        /*0c20*/ 	.word	0x00000000
        /*0c24*/ 	.short	0x010a
        /*0c26*/ 	.byte	0x05
	.zero		1


	//   ....[180]....
        /*0c28*/ 	.word	0x000045b0
        /*0c2c*/ 	.word	0x000000ff
        /*0c30*/ 	.word	0x00000000
        /*0c34*/ 	.short	0x010a
        /*0c36*/ 	.byte	0x05
	.zero		1


	//   ....[181]....
        /*0c38*/ 	.word	0x00004640
        /*0c3c*/ 	.word	0x000000ff
        /*0c40*/ 	.word	0x00000000
        /*0c44*/ 	.short	0x010a
        /*0c46*/ 	.byte	0x05
	.zero		1


	//   ....[182]....
        /*0c48*/ 	.word	0x000046d0
        /*0c4c*/ 	.word	0x000000ff
        /*0c50*/ 	.word	0x00000000
        /*0c54*/ 	.short	0x010a
        /*0c56*/ 	.byte	0x05
	.zero		1


	//   ....[183]....
        /*0c58*/ 	.word	0x00004760
        /*0c5c*/ 	.word	0x000000ff
        /*0c60*/ 	.word	0x00000000
        /*0c64*/ 	.short	0x010a
        /*0c66*/ 	.byte	0x05
	.zero		1


	//   ....[184]....
        /*0c68*/ 	.word	0x000047f0
        /*0c6c*/ 	.word	0x000000ff
        /*0c70*/ 	.word	0x00000000
        /*0c74*/ 	.short	0x010a
        /*0c76*/ 	.byte	0x05
	.zero		1


	//   ....[185]....
        /*0c78*/ 	.word	0x00004880
        /*0c7c*/ 	.word	0x000000ff
        /*0c80*/ 	.word	0x00000000
        /*0c84*/ 	.short	0x010a
        /*0c86*/ 	.byte	0x05
	.zero		1


	//   ....[186]....
        /*0c88*/ 	.word	0x00004910
        /*0c8c*/ 	.word	0x000000ff
        /*0c90*/ 	.word	0x00000000
        /*0c94*/ 	.short	0x010a
        /*0c96*/ 	.byte	0x05
	.zero		1


	//   ....[187]....
        /*0c98*/ 	.word	0x000049a0
        /*0c9c*/ 	.word	0x000000ff
        /*0ca0*/ 	.word	0x00000000
        /*0ca4*/ 	.short	0x010a
        /*0ca6*/ 	.byte	0x05
	.zero		1


	//   ....[188]....
        /*0ca8*/ 	.word	0x00004a30
        /*0cac*/ 	.word	0x000000ff
        /*0cb0*/ 	.word	0x00000000
        /*0cb4*/ 	.short	0x010a
        /*0cb6*/ 	.byte	0x05
	.zero		1


	//   ....[189]....
        /*0cb8*/ 	.word	0x00004ac0
        /*0cbc*/ 	.word	0x000000ff
        /*0cc0*/ 	.word	0x00000000
        /*0cc4*/ 	.short	0x010a
        /*0cc6*/ 	.byte	0x05
	.zero		1


	//   ....[190]....
        /*0cc8*/ 	.word	0x00004b50
        /*0ccc*/ 	.word	0x000000ff
        /*0cd0*/ 	.word	0x00000000
        /*0cd4*/ 	.short	0x010a
        /*0cd6*/ 	.byte	0x05
	.zero		1


	//   ....[191]....
        /*0cd8*/ 	.word	0x00004be0
        /*0cdc*/ 	.word	0x000000ff
        /*0ce0*/ 	.word	0x00000000
        /*0ce4*/ 	.short	0x010a
        /*0ce6*/ 	.byte	0x05
	.zero		1


	//   ....[192]....
        /*0ce8*/ 	.word	0x00004c80
        /*0cec*/ 	.word	0x00000000
        /*0cf0*/ 	.word	0x00000000
        /*0cf4*/ 	.short	0x010a
        /*0cf6*/ 	.byte	0xff
	.zero		1


	//   ....[193]....
        /*0cf8*/ 	.word	0x00004da0
        /*0cfc*/ 	.word	0x00000002
        /*0d00*/ 	.word	0x000003e0
        /*0d04*/ 	.short	0x010a
        /*0d06*/ 	.byte	0xff
	.zero		1


	//   ....[194]....
        /*0d08*/ 	.word	0x00004e10
        /*0d0c*/ 	.word	0x00000002
        /*0d10*/ 	.word	0x00000000
        /*0d14*/ 	.short	0x0101
        /*0d16*/ 	.byte	0xff
	.zero		1


	//   ....[195]....
        /*0d18*/ 	.word	0x00004e30
        /*0d1c*/ 	.word	0x000000ff
        /*0d20*/ 	.word	0x00000390
        /*0d24*/ 	.short	0x010a
        /*0d26*/ 	.byte	0x04
	.zero		1


	//   ....[196]....
        /*0d28*/ 	.word	0x00004f50
        /*0d2c*/ 	.word	0x00000002
        /*0d30*/ 	.word	0x00000380
        /*0d34*/ 	.short	0x010a
        /*0d36*/ 	.byte	0xff
	.zero		1


	//   ....[197]....
        /*0d38*/ 	.word	0x00005050
        /*0d3c*/ 	.word	0x00000002
        /*0d40*/ 	.word	0x00000000
        /*0d44*/ 	.short	0x0101
        /*0d46*/ 	.byte	0xff
	.zero		1


	//   ....[198]....
        /*0d48*/ 	.word	0x000050e0
        /*0d4c*/ 	.word	0x000000ff
        /*0d50*/ 	.word	0x00000390
        /*0d54*/ 	.short	0x0106
        /*0d56*/ 	.byte	0x04
	.zero		1


	//   ....[199]....
        /*0d58*/ 	.word	0x00005100
        /*0d5c*/ 	.word	0x000000ff
        /*0d60*/ 	.word	0x00000390
        /*0d64*/ 	.short	0x010a
        /*0d66*/ 	.byte	0x04
	.zero		1


	//   ....[200]....
        /*0d68*/ 	.word	0x00005190
        /*0d6c*/ 	.word	0x000000ff
        /*0d70*/ 	.word	0x00000390
        /*0d74*/ 	.short	0x0106
        /*0d76*/ 	.byte	0x07
	.zero		1


	//   ....[201]....
        /*0d78*/ 	.word	0x000051d0
        /*0d7c*/ 	.word	0x00000000
        /*0d80*/ 	.word	0x00000390
        /*0d84*/ 	.short	0x010a
        /*0d86*/ 	.byte	0xff
	.zero		1


	//   ....[202]....
        /*0d88*/ 	.word	0x000056c0
        /*0d8c*/ 	.word	0x00000000
        /*0d90*/ 	.word	0x00000380
        /*0d94*/ 	.short	0x010a
        /*0d96*/ 	.byte	0xff
	.zero		1


	//   ....[203]....
        /*0d98*/ 	.word	0x000057c0
        /*0d9c*/ 	.word	0x00000003
        /*0da0*/ 	.word	0x00000000
        /*0da4*/ 	.short	0x0101
        /*0da6*/ 	.byte	0xff
	.zero		1


	//   ....[204]....
        /*0da8*/ 	.word	0x000057d0
        /*0dac*/ 	.word	0x000000ff
        /*0db0*/ 	.word	0x00000000
        /*0db4*/ 	.short	0x010a
        /*0db6*/ 	.byte	0x04
	.zero		1


	//   ....[205]....
        /*0db8*/ 	.word	0x000057f0
        /*0dbc*/ 	.word	0x000000ff
        /*0dc0*/ 	.word	0x000003c0
        /*0dc4*/ 	.short	0x010a
        /*0dc6*/ 	.byte	0x13
	.zero		1


	//   ....[206]....
        /*0dc8*/ 	.word	0x00005930
        /*0dcc*/ 	.word	0x000000ff
        /*0dd0*/ 	.word	0x00000000
        /*0dd4*/ 	.short	0x010a
        /*0dd6*/ 	.byte	0x06
	.zero		1


	//   ....[207]....
        /*0dd8*/ 	.word	0x00005a30
        /*0ddc*/ 	.word	0x000000ff
        /*0de0*/ 	.word	0x00000000
        /*0de4*/ 	.short	0x010a
        /*0de6*/ 	.byte	0x04
	.zero		1


	//   ....[208]....
        /*0de8*/ 	.word	0x00005c10
        /*0dec*/ 	.word	0x000000ff
        /*0df0*/ 	.word	0x00000000
        /*0df4*/ 	.short	0x010a
        /*0df6*/ 	.byte	0x04
	.zero		1


	//   ....[209]....
        /*0df8*/ 	.word	0x00005ca0
        /*0dfc*/ 	.word	0x000000ff
        /*0e00*/ 	.word	0x00000000
        /*0e04*/ 	.short	0x010a
        /*0e06*/ 	.byte	0x05
	.zero		1


	//   ....[210]....
        /*0e08*/ 	.word	0x00005d30
        /*0e0c*/ 	.word	0x000000ff
        /*0e10*/ 	.word	0x00000000
        /*0e14*/ 	.short	0x010a
        /*0e16*/ 	.byte	0x05
	.zero		1


	//   ....[211]....
        /*0e18*/ 	.word	0x00005dc0
        /*0e1c*/ 	.word	0x000000ff
        /*0e20*/ 	.word	0x00000000
        /*0e24*/ 	.short	0x010a
        /*0e26*/ 	.byte	0x04
	.zero		1


	//   ....[212]....
        /*0e28*/ 	.word	0x00006260
        /*0e2c*/ 	.word	0x0000000c
        /*0e30*/ 	.word	0x00000380
        /*0e34*/ 	.short	0x010a
        /*0e36*/ 	.byte	0xff
	.zero		1


	//   ....[213]....
        /*0e38*/ 	.word	0x000063d0
        /*0e3c*/ 	.word	0x00000000
        /*0e40*/ 	.word	0x00000000
        /*0e44*/ 	.short	0x0101
        /*0e46*/ 	.byte	0xff
	.zero		1


	//   ....[214]....
        /*0e48*/ 	.word	0x00006840
        /*0e4c*/ 	.word	0x000000ff
        /*0e50*/ 	.word	0x00000378
        /*0e54*/ 	.short	0x010a
        /*0e56*/ 	.byte	0x11
	.zero		1


	//   ....[215]....
        /*0e58*/ 	.word	0x000069c0
        /*0e5c*/ 	.word	0x000000ff
        /*0e60*/ 	.word	0x00000368
        /*0e64*/ 	.short	0x010a
        /*0e66*/ 	.byte	0x11
	.zero		1


	//   ....[216]....
        /*0e68*/ 	.word	0x00006bd0
        /*0e6c*/ 	.word	0x000000ff
        /*0e70*/ 	.word	0x00000360
        /*0e74*/ 	.short	0x010b
        /*0e76*/ 	.byte	0x11
	.zero		1


	//   ....[217]....
        /*0e78*/ 	.word	0x00006be0
        /*0e7c*/ 	.word	0x000000ff
        /*0e80*/ 	.word	0x00000000
        /*0e84*/ 	.short	0x0101
        /*0e86*/ 	.byte	0x30
	.zero		1


	//   ....[218]....
        /*0e88*/ 	.word	0x00006c20
        /*0e8c*/ 	.word	0x00000000
        /*0e90*/ 	.word	0x00000368
        /*0e94*/ 	.short	0x010a
        /*0e96*/ 	.byte	0xff
	.zero		1


	//   ....[219]....
        /*0e98*/ 	.word	0x00006f50
        /*0e9c*/ 	.word	0x00000003
        /*0ea0*/ 	.word	0x00000380
        /*0ea4*/ 	.short	0x010a
        /*0ea6*/ 	.byte	0xff
	.zero		1


	//   ....[220]....
        /*0ea8*/ 	.word	0x000070d0
        /*0eac*/ 	.word	0x00000000
        /*0eb0*/ 	.word	0x00000000
        /*0eb4*/ 	.short	0x0101
        /*0eb6*/ 	.byte	0xff
	.zero		1


	//   ....[221]....
        /*0eb8*/ 	.word	0x00007b30
        /*0ebc*/ 	.word	0x000000ff
        /*0ec0*/ 	.word	0x00000360
        /*0ec4*/ 	.short	0x010a
        /*0ec6*/ 	.byte	0x2c
	.zero		1


	//   ....[222]....
        /*0ec8*/ 	.word	0x00007b40
        /*0ecc*/ 	.word	0x00000010
        /*0ed0*/ 	.word	0x000003a0
        /*0ed4*/ 	.short	0x010a
        /*0ed6*/ 	.byte	0xff
	.zero		1


	//   ....[223]....
        /*0ed8*/ 	.word	0x00007cf0
        /*0edc*/ 	.word	0x000000ff
        /*0ee0*/ 	.word	0x00000360
        /*0ee4*/ 	.short	0x010a
        /*0ee6*/ 	.byte	0x2c
	.zero		1


	//   ....[224]....
        /*0ee8*/ 	.word	0x00007dd0
        /*0eec*/ 	.word	0x000000ff
        /*0ef0*/ 	.word	0x00000000
        /*0ef4*/ 	.short	0x0101
        /*0ef6*/ 	.byte	0x04
	.zero		1


	//   ....[225]....
        /*0ef8*/ 	.word	0x00007e30
        /*0efc*/ 	.word	0x00000010
        /*0f00*/ 	.word	0x000003a0
        /*0f04*/ 	.short	0x010a
        /*0f06*/ 	.byte	0xff
	.zero		1


	//   ....[226]....
        /*0f08*/ 	.word	0x000080f0
        /*0f0c*/ 	.word	0x000000ff
        /*0f10*/ 	.word	0x00000000
        /*0f14*/ 	.short	0x0101
        /*0f16*/ 	.byte	0x04
	.zero		1


	//   ....[227]....
        /*0f18*/ 	.word	0x00008af0
        /*0f1c*/ 	.word	0x00000000
        /*0f20*/ 	.word	0x000003f0
        /*0f24*/ 	.short	0x010a
        /*0f26*/ 	.byte	0xff
	.zero		1


	//   ....[228]....
        /*0f28*/ 	.word	0x00008b50
        /*0f2c*/ 	.word	0x00000000
        /*0f30*/ 	.word	0x000001b0
        /*0f34*/ 	.short	0x010a
        /*0f36*/ 	.byte	0xff
	.zero		1


	//   ....[229]....
        /*0f38*/ 	.word	0x00008bb0
        /*0f3c*/ 	.word	0x00000000
        /*0f40*/ 	.word	0x000001b0
        /*0f44*/ 	.short	0x010a
        /*0f46*/ 	.byte	0xff
	.zero		1


	//   ....[230]....
        /*0f48*/ 	.word	0x00008c00
        /*0f4c*/ 	.word	0x00000003
        /*0f50*/ 	.word	0x00000380
        /*0f54*/ 	.short	0x010a
        /*0f56*/ 	.byte	0xff
	.zero		1


	//   ....[231]....
        /*0f58*/ 	.word	0x00008c60
        /*0f5c*/ 	.word	0x00000000
        /*0f60*/ 	.word	0x00000000
        /*0f64*/ 	.short	0x010a
        /*0f66*/ 	.byte	0xff
	.zero		1


	//   ....[232]....
        /*0f68*/ 	.word	0x00008cc0
        /*0f6c*/ 	.word	0x00000000
        /*0f70*/ 	.word	0x00000000
        /*0f74*/ 	.short	0x010a
        /*0f76*/ 	.byte	0xff
	.zero		1


	//   ....[233]....
        /*0f78*/ 	.word	0x00008d20
        /*0f7c*/ 	.word	0x00000000
        /*0f80*/ 	.word	0x00000000
        /*0f84*/ 	.short	0x010a
        /*0f86*/ 	.byte	0xff
	.zero		1


	//   ....[234]....
        /*0f88*/ 	.word	0x00008d80
        /*0f8c*/ 	.word	0x00000000
        /*0f90*/ 	.word	0x00000000
        /*0f94*/ 	.short	0x010a
        /*0f96*/ 	.byte	0xff
	.zero		1


	//   ....[235]....
        /*0f98*/ 	.word	0x00008de0
        /*0f9c*/ 	.word	0x00000000
        /*0fa0*/ 	.word	0x00000000
        /*0fa4*/ 	.short	0x010a
        /*0fa6*/ 	.byte	0xff
	.zero		1


	//   ....[236]....
        /*0fa8*/ 	.word	0x00008e40
        /*0fac*/ 	.word	0x00000000
        /*0fb0*/ 	.word	0x00000000
        /*0fb4*/ 	.short	0x010a
        /*0fb6*/ 	.byte	0xff
	.zero		1


	//   ....[237]....
        /*0fb8*/ 	.word	0x00008ea0
        /*0fbc*/ 	.word	0x00000000
        /*0fc0*/ 	.word	0x00000000
        /*0fc4*/ 	.short	0x010a
        /*0fc6*/ 	.byte	0xff
	.zero		1


	//   ....[238]....
        /*0fc8*/ 	.word	0x00008f00
        /*0fcc*/ 	.word	0x00000000
        /*0fd0*/ 	.word	0x00000000
        /*0fd4*/ 	.short	0x010a
        /*0fd6*/ 	.byte	0xff
	.zero		1


	//   ....[239]....
        /*0fd8*/ 	.word	0x00008f60
        /*0fdc*/ 	.word	0x00000000
        /*0fe0*/ 	.word	0x00000000
        /*0fe4*/ 	.short	0x010a
        /*0fe6*/ 	.byte	0xff
	.zero		1


	//   ....[240]....
        /*0fe8*/ 	.word	0x00008fc0
        /*0fec*/ 	.word	0x00000000
        /*0ff0*/ 	.word	0x00000000
        /*0ff4*/ 	.short	0x010a
        /*0ff6*/ 	.byte	0xff
	.zero		1


	//   ....[241]....
        /*0ff8*/ 	.word	0x00009020
        /*0ffc*/ 	.word	0x00000000
        /*1000*/ 	.word	0x00000000
        /*1004*/ 	.short	0x010a
        /*1006*/ 	.byte	0xff
	.zero		1


	//   ....[242]....
        /*1008*/ 	.word	0x00009080
        /*100c*/ 	.word	0x00000000
        /*1010*/ 	.word	0x00000000
        /*1014*/ 	.short	0x010a
        /*1016*/ 	.byte	0xff
	.zero		1


	//   ....[243]....
        /*1018*/ 	.word	0x000090e0
        /*101c*/ 	.word	0x00000000
        /*1020*/ 	.word	0x00000000
        /*1024*/ 	.short	0x010a
        /*1026*/ 	.byte	0xff
	.zero		1


	//   ....[244]....
        /*1028*/ 	.word	0x00009140
        /*102c*/ 	.word	0x00000000
        /*1030*/ 	.word	0x00000000
        /*1034*/ 	.short	0x010a
        /*1036*/ 	.byte	0xff
	.zero		1


	//   ....[245]....
        /*1038*/ 	.word	0x000091a0
        /*103c*/ 	.word	0x00000000
        /*1040*/ 	.word	0x00000000
        /*1044*/ 	.short	0x010a
        /*1046*/ 	.byte	0xff
	.zero		1


	//   ....[246]....
        /*1048*/ 	.word	0x00009200
        /*104c*/ 	.word	0x00000000
        /*1050*/ 	.word	0x00000000
        /*1054*/ 	.short	0x010a
        /*1056*/ 	.byte	0xff
	.zero		1


	//   ....[247]....
        /*1058*/ 	.word	0x00009260
        /*105c*/ 	.word	0x00000000
        /*1060*/ 	.word	0x00000000
        /*1064*/ 	.short	0x010a
        /*1066*/ 	.byte	0xff
	.zero		1


	//   ....[248]....
        /*1068*/ 	.word	0x000092c0
        /*106c*/ 	.word	0x00000000
        /*1070*/ 	.word	0x00000000
        /*1074*/ 	.short	0x010a
        /*1076*/ 	.byte	0xff
	.zero		1


	//   ....[249]....
        /*1078*/ 	.word	0x00009320
        /*107c*/ 	.word	0x00000000
        /*1080*/ 	.word	0x00000000
        /*1084*/ 	.short	0x010a
        /*1086*/ 	.byte	0xff
	.zero		1


	//   ....[250]....
        /*1088*/ 	.word	0x00009380
        /*108c*/ 	.word	0x00000000
        /*1090*/ 	.word	0x00000000
        /*1094*/ 	.short	0x010a
        /*1096*/ 	.byte	0xff
	.zero		1


	//   ....[251]....
        /*1098*/ 	.word	0x000093e0
        /*109c*/ 	.word	0x00000000
        /*10a0*/ 	.word	0x00000000
        /*10a4*/ 	.short	0x010a
        /*10a6*/ 	.byte	0xff
	.zero		1


	//   ....[252]....
        /*10a8*/ 	.word	0x00009440
        /*10ac*/ 	.word	0x00000000
        /*10b0*/ 	.word	0x00000000
        /*10b4*/ 	.short	0x010a
        /*10b6*/ 	.byte	0xff
	.zero		1


	//   ....[253]....
        /*10b8*/ 	.word	0x000094a0
        /*10bc*/ 	.word	0x00000000
        /*10c0*/ 	.word	0x00000000
        /*10c4*/ 	.short	0x010a
        /*10c6*/ 	.byte	0xff
	.zero		1


	//   ....[254]....
        /*10c8*/ 	.word	0x00009500
        /*10cc*/ 	.word	0x00000000
        /*10d0*/ 	.word	0x00000000
        /*10d4*/ 	.short	0x010a
        /*10d6*/ 	.byte	0xff
	.zero		1


	//   ....[255]....
        /*10d8*/ 	.word	0x00009560
        /*10dc*/ 	.word	0x00000000
        /*10e0*/ 	.word	0x00000000
        /*10e4*/ 	.short	0x010a
        /*10e6*/ 	.byte	0xff
	.zero		1


	//   ....[0]....
        /*10e8*/ 	.word	0x000095c0
        /*10ec*/ 	.word	0x00000000
        /*10f0*/ 	.word	0x00000000
        /*10f4*/ 	.short	0x010a
        /*10f6*/ 	.byte	0xff
	.zero		1


	//   ....[1]....
        /*10f8*/ 	.word	0x00009620
        /*10fc*/ 	.word	0x00000000
        /*1100*/ 	.word	0x00000000
        /*1104*/ 	.short	0x010a
        /*1106*/ 	.byte	0xff
	.zero		1


	//   ....[2]....
        /*1108*/ 	.word	0x00009680
        /*110c*/ 	.word	0x00000000
        /*1110*/ 	.word	0x00000000
        /*1114*/ 	.short	0x010a
        /*1116*/ 	.byte	0xff
	.zero		1


	//   ....[3]....
        /*1118*/ 	.word	0x000096e0
        /*111c*/ 	.word	0x00000000
        /*1120*/ 	.word	0x00000000
        /*1124*/ 	.short	0x010a
        /*1126*/ 	.byte	0xff
	.zero		1


	//   ....[4]....
        /*1128*/ 	.word	0x00009740
        /*112c*/ 	.word	0x00000000
        /*1130*/ 	.word	0x00000000
        /*1134*/ 	.short	0x010a
        /*1136*/ 	.byte	0xff
	.zero		1


	//   ....[5]....
        /*1138*/ 	.word	0x000097a0
        /*113c*/ 	.word	0x00000000
        /*1140*/ 	.word	0x00000000
        /*1144*/ 	.short	0x010a
        /*1146*/ 	.byte	0xff
	.zero		1


	//   ....[6]....
        /*1148*/ 	.word	0x00009800
        /*114c*/ 	.word	0x00000000
        /*1150*/ 	.word	0x00000000
        /*1154*/ 	.short	0x010a
        /*1156*/ 	.byte	0xff
	.zero		1


	//   ....[7]....
        /*1158*/ 	.word	0x00009860
        /*115c*/ 	.word	0x00000000
        /*1160*/ 	.word	0x00000000
        /*1164*/ 	.short	0x010a
        /*1166*/ 	.byte	0xff
	.zero		1


	//   ....[8]....
        /*1168*/ 	.word	0x000098c0
        /*116c*/ 	.word	0x00000000
        /*1170*/ 	.word	0x00000000
        /*1174*/ 	.short	0x010a
        /*1176*/ 	.byte	0xff
	.zero		1


	//   ....[9]....
        /*1178*/ 	.word	0x00009920
        /*117c*/ 	.word	0x00000000
        /*1180*/ 	.word	0x00000000
        /*1184*/ 	.short	0x010a
        /*1186*/ 	.byte	0xff
	.zero		1


	//   ....[10]....
        /*1188*/ 	.word	0x00009980
        /*118c*/ 	.word	0x00000000
        /*1190*/ 	.word	0x00000000
        /*1194*/ 	.short	0x010a
        /*1196*/ 	.byte	0xff
	.zero		1


	//   ....[11]....
        /*1198*/ 	.word	0x000099e0
        /*119c*/ 	.word	0x00000000
        /*11a0*/ 	.word	0x00000000
        /*11a4*/ 	.short	0x010a
        /*11a6*/ 	.byte	0xff
	.zero		1


	//   ....[12]....
        /*11a8*/ 	.word	0x00009a40
        /*11ac*/ 	.word	0x00000000
        /*11b0*/ 	.word	0x00000000
        /*11b4*/ 	.short	0x010a
        /*11b6*/ 	.byte	0xff
	.zero		1


	//   ....[13]....
        /*11b8*/ 	.word	0x00009aa0
        /*11bc*/ 	.word	0x00000000
        /*11c0*/ 	.word	0x00000000
        /*11c4*/ 	.short	0x010a
        /*11c6*/ 	.byte	0xff
	.zero		1


	//   ....[14]....
        /*11c8*/ 	.word	0x00009b00
        /*11cc*/ 	.word	0x00000000
        /*11d0*/ 	.word	0x00000000
        /*11d4*/ 	.short	0x010a
        /*11d6*/ 	.byte	0xff
	.zero		1


	//   ....[15]....
        /*11d8*/ 	.word	0x00009b60
        /*11dc*/ 	.word	0x00000000
        /*11e0*/ 	.word	0x00000000
        /*11e4*/ 	.short	0x010a
        /*11e6*/ 	.byte	0xff
	.zero		1


	//   ....[16]....
        /*11e8*/ 	.word	0x00009bc0
        /*11ec*/ 	.word	0x00000000
        /*11f0*/ 	.word	0x00000000
        /*11f4*/ 	.short	0x010a
        /*11f6*/ 	.byte	0xff
	.zero		1


	//   ....[17]....
        /*11f8*/ 	.word	0x00009c20
        /*11fc*/ 	.word	0x00000000
        /*1200*/ 	.word	0x00000000
        /*1204*/ 	.short	0x010a
        /*1206*/ 	.byte	0xff
	.zero		1


	//   ....[18]....
        /*1208*/ 	.word	0x00009c80
        /*120c*/ 	.word	0x00000000
        /*1210*/ 	.word	0x00000000
        /*1214*/ 	.short	0x010a
        /*1216*/ 	.byte	0xff
	.zero		1


	//   ....[19]....
        /*1218*/ 	.word	0x00009ce0
        /*121c*/ 	.word	0x00000000
        /*1220*/ 	.word	0x00000000
        /*1224*/ 	.short	0x010a
        /*1226*/ 	.byte	0xff
	.zero		1


	//   ....[20]....
        /*1228*/ 	.word	0x00009d40
        /*122c*/ 	.word	0x00000000
        /*1230*/ 	.word	0x00000000
        /*1234*/ 	.short	0x010a
        /*1236*/ 	.byte	0xff
	.zero		1


	//   ....[21]....
        /*1238*/ 	.word	0x00009da0
        /*123c*/ 	.word	0x00000000
        /*1240*/ 	.word	0x00000000
        /*1244*/ 	.short	0x010a
        /*1246*/ 	.byte	0xff
	.zero		1


	//   ....[22]....
        /*1248*/ 	.word	0x00009e00
        /*124c*/ 	.word	0x00000000
        /*1250*/ 	.word	0x00000000
        /*1254*/ 	.short	0x010a
        /*1256*/ 	.byte	0xff
	.zero		1


	//   ....[23]....
        /*1258*/ 	.word	0x00009e60
        /*125c*/ 	.word	0x00000000
        /*1260*/ 	.word	0x00000000
        /*1264*/ 	.short	0x010a
        /*1266*/ 	.byte	0xff
	.zero		1


	//   ....[24]....
        /*1268*/ 	.word	0x00009ec0
        /*126c*/ 	.word	0x00000000
        /*1270*/ 	.word	0x00000000
        /*1274*/ 	.short	0x010a
        /*1276*/ 	.byte	0xff
	.zero		1


	//   ....[25]....
        /*1278*/ 	.word	0x00009f20
        /*127c*/ 	.word	0x00000000
        /*1280*/ 	.word	0x00000000
        /*1284*/ 	.short	0x010a
        /*1286*/ 	.byte	0xff
	.zero		1


	//   ....[26]....
        /*1288*/ 	.word	0x00009f80
        /*128c*/ 	.word	0x00000000
        /*1290*/ 	.word	0x00000000
        /*1294*/ 	.short	0x010a
        /*1296*/ 	.byte	0xff
	.zero		1


	//   ....[27]....
        /*1298*/ 	.word	0x00009fe0
        /*129c*/ 	.word	0x00000000
        /*12a0*/ 	.word	0x00000000
        /*12a4*/ 	.short	0x010a
        /*12a6*/ 	.byte	0xff
	.zero		1


	//   ....[28]....
        /*12a8*/ 	.word	0x0000a030
        /*12ac*/ 	.word	0x00000002
        /*12b0*/ 	.word	0x000003e0
        /*12b4*/ 	.short	0x010a
        /*12b6*/ 	.byte	0xff
	.zero		1


	//   ....[29]....
        /*12b8*/ 	.word	0x0000a090
        /*12bc*/ 	.word	0x00000002
        /*12c0*/ 	.word	0x00000390
        /*12c4*/ 	.short	0x010a
        /*12c6*/ 	.byte	0xff
	.zero		1


	//   ....[30]....
        /*12c8*/ 	.word	0x0000a0e0
        /*12cc*/ 	.word	0x00000002
        /*12d0*/ 	.word	0x00000380
        /*12d4*/ 	.short	0x010a
        /*12d6*/ 	.byte	0xff
	.zero		1


	//   ....[31]....
        /*12d8*/ 	.word	0x0000a140
        /*12dc*/ 	.word	0x00000000
        /*12e0*/ 	.word	0x00000390
        /*12e4*/ 	.short	0x010a
        /*12e6*/ 	.byte	0xff
	.zero		1


	//   ....[32]....
        /*12e8*/ 	.word	0x0000a190
        /*12ec*/ 	.word	0x00000000
        /*12f0*/ 	.word	0x00000380
        /*12f4*/ 	.short	0x010a
        /*12f6*/ 	.byte	0xff
	.zero		1


	//   ....[33]....
        /*12f8*/ 	.word	0x0000a1f0
        /*12fc*/ 	.word	0x00000002
        /*1300*/ 	.word	0x000003c0
        /*1304*/ 	.short	0x010a
        /*1306*/ 	.byte	0xff
	.zero		1


	//   ....[34]....
        /*1308*/ 	.word	0x0000a250
        /*130c*/ 	.word	0x00000000
        /*1310*/ 	.word	0x00000000
        /*1314*/ 	.short	0x010a
        /*1316*/ 	.byte	0xff
	.zero		1


	//   ....[35]....
        /*1318*/ 	.word	0x0000a2b0
        /*131c*/ 	.word	0x00000000
        /*1320*/ 	.word	0x00000000
        /*1324*/ 	.short	0x010a
        /*1326*/ 	.byte	0xff
	.zero		1


	//   ....[36]....
        /*1328*/ 	.word	0x0000a310
        /*132c*/ 	.word	0x00000000
        /*1330*/ 	.word	0x00000000
        /*1334*/ 	.short	0x010a
        /*1336*/ 	.byte	0xff
	.zero		1


	//   ....[37]....
        /*1338*/ 	.word	0x0000a370
        /*133c*/ 	.word	0x00000000
        /*1340*/ 	.word	0x00000000
        /*1344*/ 	.short	0x010a
        /*1346*/ 	.byte	0xff
	.zero		1


	//   ....[38]....
        /*1348*/ 	.word	0x0000a3d0
        /*134c*/ 	.word	0x00000000
        /*1350*/ 	.word	0x00000000
        /*1354*/ 	.short	0x010a
        /*1356*/ 	.byte	0xff
	.zero		1


	//   ....[39]....
        /*1358*/ 	.word	0x0000a420
        /*135c*/ 	.word	0x0000000c
        /*1360*/ 	.word	0x00000380
        /*1364*/ 	.short	0x010a
        /*1366*/ 	.byte	0xff
	.zero		1


	//   ....[40]....
        /*1368*/ 	.word	0x0000a480
        /*136c*/ 	.word	0x00000000
        /*1370*/ 	.word	0x00000378
        /*1374*/ 	.short	0x010a
        /*1376*/ 	.byte	0xff
	.zero		1


	//   ....[41]....
        /*1378*/ 	.word	0x0000a4e0
        /*137c*/ 	.word	0x00000000
        /*1380*/ 	.word	0x00000368
        /*1384*/ 	.short	0x010a
        /*1386*/ 	.byte	0xff
	.zero		1


	//   ....[42]....
        /*1388*/ 	.word	0x0000a530
        /*138c*/ 	.word	0x00000003
        /*1390*/ 	.word	0x00000380
        /*1394*/ 	.short	0x010a
        /*1396*/ 	.byte	0xff
	.zero		1


	//   ....[43]....
        /*1398*/ 	.word	0x0000a590
        /*139c*/ 	.word	0x00000000
        /*13a0*/ 	.word	0x00000360
        /*13a4*/ 	.short	0x010a
        /*13a6*/ 	.byte	0xff
	.zero		1


	//   ....[44]....
        /*13a8*/ 	.word	0x0000a5e0
        /*13ac*/ 	.word	0x00000010
        /*13b0*/ 	.word	0x000003a0
        /*13b4*/ 	.short	0x010a
        /*13b6*/ 	.byte	0xff
	.zero		1


	//----- nvinfo : EIATTR_NUM_MBARRIERS
	.align		4
.L_47:
        /*13b8*/ 	.byte	0x03, 0x38
        /*13ba*/ 	.short	0x0080


	//----- nvinfo : EIATTR_EXIT_INSTR_OFFSETS
	.align		4
        /*13bc*/ 	.byte	0x04, 0x1c
        /*13be*/ 	.short	(.L_49 - .L_48)


	//   ....[0]....
.L_48:
        /*13c0*/ 	.word	0x00004cb0


	//   ....[1]....
        /*13c4*/ 	.word	0x000051a0


	//   ....[2]....
        /*13c8*/ 	.word	0x00005200


	//   ....[3]....
        /*13cc*/ 	.word	0x00006020


	//   ....[4]....
        /*13d0*/ 	.word	0x00006c50


	//   ....[5]....
        /*13d4*/ 	.word	0x00006c90


	//   ....[6]....
        /*13d8*/ 	.word	0x00008ae0


	//----- nvinfo : EIATTR_MAX_THREADS
	.align		4
.L_49:
        /*13dc*/ 	.byte	0x04, 0x05
        /*13de*/ 	.short	(.L_51 - .L_50)
.L_50:
        /*13e0*/ 	.word	0x00000100
        /*13e4*/ 	.word	0x00000001
        /*13e8*/ 	.word	0x00000001


	//----- nvinfo : EIATTR_CRS_STACK_SIZE
	.align		4
.L_51:
        /*13ec*/ 	.byte	0x04, 0x1e
        /*13ee*/ 	.short	(.L_53 - .L_52)
.L_52:
        /*13f0*/ 	.word	0x00000000


	//----- nvinfo : EIATTR_CBANK_PARAM_SIZE
	.align		4
.L_53:
        /*13f4*/ 	.byte	0x03, 0x19
        /*13f6*/ 	.short	0x0800


	//----- nvinfo : EIATTR_PARAM_CBANK
	.align		4
        /*13f8*/ 	.byte	0x04, 0x0a
        /*13fa*/ 	.short	(.L_55 - .L_54)
	.align		4
.L_54:
        /*13fc*/ 	.word	index@(.nv.constant0._ZN7cutlass13device_kernelINS_4gemm6kernel13GemmUniversalIN4cute5tupleIJiiiiEEENS1_10collective13CollectiveMmaINS1_35MainloopSm100TmaUmmaWarpSpecializedILi54ELi2ELi4ENS5_IJNS4_1CILi2EEESB_NSA_ILi1EEEEEEEENS5_IJNSA_ILi64EEESF_NSA_ILi32EEEEEEaNS5_IJlSC_lEEEaSI_NS4_8TiledMMAINS4_8MMA_AtomIJNS4_15SM100_MMA_S8_SSIaaiLi64ELi64ELNS4_4UMMA5MajorE0ELSN_0ELNSM_8SaturateE0EEEEEENS4_6LayoutINS5_IJSC_SC_SC_EEENS5_IJNSA_ILi0EEEST_ST_EEEEENS5_IJNS4_10UnderscoreESW_SW_EEEEENS4_23SM90_TMA_LOAD_MULTICASTENS4_14ComposedLayoutINS4_7SwizzleILi1ELi4ELi3EEENS4_18smem_ptr_flag_bitsILi8EEENSR_INS5_IJNSA_ILi8EEESG_EEENS5_IJSG_SC_EEEEEEEvNS4_8identityESZ_S19_vS1A_EENS_8epilogue10collective18CollectiveEpilogueINS1C_23Sm100TmaWarpSpecializedILi1ELi1ELi32ELb0ELb0EEEJSH_NS5_IJNSR_ISF_SC_EES1H_EEEaSI_aSI_NS1C_6fusion15FusionCallbacksIS1G_NS1J_17LinearCombinationIaiaiLNS_15FloatRoundStyleE2EEESH_S1I_JEEENS4_5SM1004TMEM4LOAD26SM100_TMEM_LOAD_16dp32b32xENS4_13SM90_TMA_LOADENS10_INS11_ILi2ELi4ELi3EEES14_NSR_INS5_IJS15_SF_EEENS5_IJSF_SC_EEEEEEENS4_39AutoVectorizingCopyWithAssumedAlignmentILi128EEENS4_14SM90_TMA_STOREES1Y_S20_S20_EEEvvEEEEvNT_6ParamsE)
        /*1400*/ 	.short	0x0380
        /*1402*/ 	.short	0x0800


	//----- nvinfo : EIATTR_SW_WAR
	.align		4
.L_55:
        /*1404*/ 	.byte	0x04, 0x36
        /*1406*/ 	.short	(.L_57 - .L_56)
.L_56:
        /*1408*/ 	.word	0x00000008
.L_57:


//--------------------- .nv.callgraph             --------------------------
	.section	.nv.callgraph,"",@"SHT_CUDA_CALLGRAPH"
	.align	4
	.sectionentsize	8
	.align		4
        /*0000*/ 	.word	0x00000000
	.align		4
        /*0004*/ 	.word	0xffffffff
	.align		4
        /*0008*/ 	.word	index@(_ZN7cutlass13device_kernelINS_4gemm6kernel13GemmUniversalIN4cute5tupleIJiiiiEEENS1_10collective13CollectiveMmaINS1_35MainloopSm100TmaUmmaWarpSpecializedILi54ELi2ELi4ENS5_IJNS4_1CILi2EEESB_NSA_ILi1EEEEEEEENS5_IJNSA_ILi64EEESF_NSA_ILi32EEEEEEaNS5_IJlSC_lEEEaSI_NS4_8TiledMMAINS4_8MMA_AtomIJNS4_15SM100_MMA_S8_SSIaaiLi64ELi64ELNS4_4UMMA5MajorE0ELSN_0ELNSM_8SaturateE0EEEEEENS4_6LayoutINS5_IJSC_SC_SC_EEENS5_IJNSA_ILi0EEEST_ST_EEEEENS5_IJNS4_10UnderscoreESW_SW_EEEEENS4_23SM90_TMA_LOAD_MULTICASTENS4_14ComposedLayoutINS4_7SwizzleILi1ELi4ELi3EEENS4_18smem_ptr_flag_bitsILi8EEENSR_INS5_IJNSA_ILi8EEESG_EEENS5_IJSG_SC_EEEEEEEvNS4_8identityESZ_S19_vS1A_EENS_8epilogue10collective18CollectiveEpilogueINS1C_23Sm100TmaWarpSpecializedILi1ELi1ELi32ELb0ELb0EEEJSH_NS5_IJNSR_ISF_SC_EES1H_EEEaSI_aSI_NS1C_6fusion15FusionCallbacksIS1G_NS1J_17LinearCombinationIaiaiLNS_15FloatRoundStyleE2EEESH_S1I_JEEENS4_5SM1004TMEM4LOAD26SM100_TMEM_LOAD_16dp32b32xENS4_13SM90_TMA_LOADENS10_INS11_ILi2ELi4ELi3EEES14_NSR_INS5_IJS15_SF_EEENS5_IJSF_SC_EEEEEEENS4_39AutoVectorizingCopyWithAssumedAlignmentILi128EEENS4_14SM90_TMA_STOREES1Y_S20_S20_EEEvvEEEEvNT_6ParamsE)
	.align		4
        /*000c*/ 	.word	index@(__assertfail)
	.align		4
        /*0010*/ 	.word	0x00000000
	.align		4
        /*0014*/ 	.word	0xfffffffe
	.align		4
        /*0018*/ 	.word	0x00000000
	.align		4
        /*001c*/ 	.word	0xfffffffd
	.align		4
        /*0020*/ 	.word	0x00000000
	.align		4
        /*0024*/ 	.word	0xfffffffc


//--------------------- .nv.constant4             --------------------------
	.section	.nv.constant4,"a",@progbits
	.align	8
	.align		8
.nv.constant4:
        /*0000*/ 	.dword	__assertfail
	.align		8
        /*0008*/ 	.dword	__unnamed_1
	.align		8
        /*0010*/ 	.dword	__unnamed_2
	.align		8
        /*0018*/ 	.dword	_ZN40_INTERNAL_51b999bc_4_k_cu_94336dd7_246804cuda3std3__45__cpo5beginE
	.align		8
        /*0020*/ 	.dword	_ZN40_INTERNAL_51b999bc_4_k_cu_94336dd7_246804cuda3std3__45__cpo3endE
	.align		8
        /*0028*/ 	.dword	_ZN40_INTERNAL_51b999bc_4_k_cu_94336dd7_246804cuda3std3__45__cpo6cbeginE
	.align		8
        /*0030*/ 	.dword	_ZN40_INTERNAL_51b999bc_4_k_cu_94336dd7_246804cuda3std3__45__cpo4cendE
	.align		8
        /*0038*/ 	.dword	_ZN40_INTERNAL_51b999bc_4_k_cu_94336dd7_246804cuda3std3__442_GLOBAL__N__51b999bc_4_k_cu_94336dd7_246806ignoreE
	.align		8
        /*0040*/ 	.dword	_ZN40_INTERNAL_51b999bc_4_k_cu_94336dd7_246804cuda3std3__419piecewise_constructE
	.align		8
        /*0048*/ 	.dword	_ZN40_INTERNAL_51b999bc_4_k_cu_94336dd7_246804cuda3std3__48in_placeE
	.align		8
        /*0050*/ 	.dword	_ZN40_INTERNAL_51b999bc_4_k_cu_94336dd7_246804cuda3std6ranges3__45__cpo4swapE
	.align		8
        /*0058*/ 	.dword	_ZN40_INTERNAL_51b999bc_4_k_cu_94336dd7_246804cuda3std6ranges3__45__cpo9iter_moveE
	.align		8
        /*0060*/ 	.dword	_ZN40_INTERNAL_51b999bc_4_k_cu_94336dd7_246804cute7productE
	.align		8
        /*0068*/ 	.dword	_ZN40_INTERNAL_51b999bc_4_k_cu_94336dd7_246804cute1_E
	.align		8
        /*0070*/ 	.dword	$str$25
	.align		8
        /*0078*/ 	.dword	$str$26
	.align		8
        /*0080*/ 	.dword	$str$27
	.align		8
        /*0088*/ 	.dword	$str$28


//--------------------- .text._ZN7cutlass13device_kernelINS_4gemm6kernel13GemmUniversalIN4cute5tupleIJiiiiEEENS1_10collective13CollectiveMmaINS1_35MainloopSm100TmaUmmaWarpSpecializedILi54ELi2ELi4ENS5_IJNS4_1CILi2EEESB_NSA_ILi1EEEEEEEENS5_IJNSA_ILi64EEESF_NSA_ILi32EEEEEEaNS5_IJlSC_lEEEaSI_NS4_8TiledMMAINS4_8MMA_AtomIJNS4_15SM100_MMA_S8_SSIaaiLi64ELi64ELNS4_4UMMA5MajorE0ELSN_0ELNSM_8SaturateE0EEEEEENS4_6LayoutINS5_IJSC_SC_SC_EEENS5_IJNSA_ILi0EEEST_ST_EEEEENS5_IJNS4_10UnderscoreESW_SW_EEEEENS4_23SM90_TMA_LOAD_MULTICASTENS4_14ComposedLayoutINS4_7SwizzleILi1ELi4ELi3EEENS4_18smem_ptr_flag_bitsILi8EEENSR_INS5_IJNSA_ILi8EEESG_EEENS5_IJSG_SC_EEEEEEEvNS4_8identityESZ_S19_vS1A_EENS_8epilogue10collective18CollectiveEpilogueINS1C_23Sm100TmaWarpSpecializedILi1ELi1ELi32ELb0ELb0EEEJSH_NS5_IJNSR_ISF_SC_EES1H_EEEaSI_aSI_NS1C_6fusion15FusionCallbacksIS1G_NS1J_17LinearCombinationIaiaiLNS_15FloatRoundStyleE2EEESH_S1I_JEEENS4_5SM1004TMEM4LOAD26SM100_TMEM_LOAD_16dp32b32xENS4_13SM90_TMA_LOADENS10_INS11_ILi2ELi4ELi3EEES14_NSR_INS5_IJS15_SF_EEENS5_IJSF_SC_EEEEEEENS4_39AutoVectorizingCopyWithAssumedAlignmentILi128EEENS4_14SM90_TMA_STOREES1Y_S20_S20_EEEvvEEEEvNT_6ParamsE --------------------------
	.section	.text._ZN7cutlass13device_kernelINS_4gemm6kernel13GemmUniversalIN4cute5tupleIJiiiiEEENS1_10collective13CollectiveMmaINS1_35MainloopSm100TmaUmmaWarpSpecializedILi54ELi2ELi4ENS5_IJNS4_1CILi2EEESB_NSA_ILi1EEEEEEEENS5_IJNSA_ILi64EEESF_NSA_ILi32EEEEEEaNS5_IJlSC_lEEEaSI_NS4_8TiledMMAINS4_8MMA_AtomIJNS4_15SM100_MMA_S8_SSIaaiLi64ELi64ELNS4_4UMMA5MajorE0ELSN_0ELNSM_8SaturateE0EEEEEENS4_6LayoutINS5_IJSC_SC_SC_EEENS5_IJNSA_ILi0EEEST_ST_EEEEENS5_IJNS4_10UnderscoreESW_SW_EEEEENS4_23SM90_TMA_LOAD_MULTICASTENS4_14ComposedLayoutINS4_7SwizzleILi1ELi4ELi3EEENS4_18smem_ptr_flag_bitsILi8EEENSR_INS5_IJNSA_ILi8EEESG_EEENS5_IJSG_SC_EEEEEEEvNS4_8identityESZ_S19_vS1A_EENS_8epilogue10collective18CollectiveEpilogueINS1C_23Sm100TmaWarpSpecializedILi1ELi1ELi32ELb0ELb0EEEJSH_NS5_IJNSR_ISF_SC_EES1H_EEEaSI_aSI_NS1C_6fusion15FusionCallbacksIS1G_NS1J_17LinearCombinationIaiaiLNS_15FloatRoundStyleE2EEESH_S1I_JEEENS4_5SM1004TMEM4LOAD26SM100_TMEM_LOAD_16dp32b32xENS4_13SM90_TMA_LOADENS10_INS11_ILi2ELi4ELi3EEES14_NSR_INS5_IJS15_SF_EEENS5_IJSF_SC_EEEEEEENS4_39AutoVectorizingCopyWithAssumedAlignmentILi128EEENS4_14SM90_TMA_STOREES1Y_S20_S20_EEEvvEEEEvNT_6ParamsE,"ax",@progbits
	.align	128
.text._ZN7cutlass13device_kernelINS_4gemm6kernel13GemmUniversalIN4cute5tupleIJiiiiEEENS1_10collective13CollectiveMmaINS1_35MainloopSm100TmaUmmaWarpSpecializedILi54ELi2ELi4ENS5_IJNS4_1CILi2EEESB_NSA_ILi1EEEEEEEENS5_IJNSA_ILi64EEESF_NSA_ILi32EEEEEEaNS5_IJlSC_lEEEaSI_NS4_8TiledMMAINS4_8MMA_AtomIJNS4_15SM100_MMA_S8_SSIaaiLi64ELi64ELNS4_4UMMA5MajorE0ELSN_0ELNSM_8SaturateE0EEEEEENS4_6LayoutINS5_IJSC_SC_SC_EEENS5_IJNSA_ILi0EEEST_ST_EEEEENS5_IJNS4_10UnderscoreESW_SW_EEEEENS4_23SM90_TMA_LOAD_MULTICASTENS4_14ComposedLayoutINS4_7SwizzleILi1ELi4ELi3EEENS4_18smem_ptr_flag_bitsILi8EEENSR_INS5_IJNSA_ILi8EEESG_EEENS5_IJSG_SC_EEEEEEEvNS4_8identityESZ_S19_vS1A_EENS_8epilogue10collective18CollectiveEpilogueINS1C_23Sm100TmaWarpSpecializedILi1ELi1ELi32ELb0ELb0EEEJSH_NS5_IJNSR_ISF_SC_EES1H_EEEaSI_aSI_NS1C_6fusion15FusionCallbacksIS1G_NS1J_17LinearCombinationIaiaiLNS_15FloatRoundStyleE2EEESH_S1I_JEEENS4_5SM1004TMEM4LOAD26SM100_TMEM_LOAD_16dp32b32xENS4_13SM90_TMA_LOADENS10_INS11_ILi2ELi4ELi3EEES14_NSR_INS5_IJS15_SF_EEENS5_IJSF_SC_EEEEEEENS4_39AutoVectorizingCopyWithAssumedAlignmentILi128EEENS4_14SM90_TMA_STOREES1Y_S20_S20_EEEvvEEEEvNT_6ParamsE:
        .type           _ZN7cutlass13device_kernelINS_4gemm6kernel13GemmUniversalIN4cute5tupleIJiiiiEEENS1_10collective13CollectiveMmaINS1_35MainloopSm100TmaUmmaWarpSpecializedILi54ELi2ELi4ENS5_IJNS4_1CILi2EEESB_NSA_ILi1EEEEEEEENS5_IJNSA_ILi64EEESF_NSA_ILi32EEEEEEaNS5_IJlSC_lEEEaSI_NS4_8TiledMMAINS4_8MMA_AtomIJNS4_15SM100_MMA_S8_SSIaaiLi64ELi64ELNS4_4UMMA5MajorE0ELSN_0ELNSM_8SaturateE0EEEEEENS4_6LayoutINS5_IJSC_SC_SC_EEENS5_IJNSA_ILi0EEEST_ST_EEEEENS5_IJNS4_10UnderscoreESW_SW_EEEEENS4_23SM90_TMA_LOAD_MULTICASTENS4_14ComposedLayoutINS4_7SwizzleILi1ELi4ELi3EEENS4_18smem_ptr_flag_bitsILi8EEENSR_INS5_IJNSA_ILi8EEESG_EEENS5_IJSG_SC_EEEEEEEvNS4_8identityESZ_S19_vS1A_EENS_8epilogue10collective18CollectiveEpilogueINS1C_23Sm100TmaWarpSpecializedILi1ELi1ELi32ELb0ELb0EEEJSH_NS5_IJNSR_ISF_SC_EES1H_EEEaSI_aSI_NS1C_6fusion15FusionCallbacksIS1G_NS1J_17LinearCombinationIaiaiLNS_15FloatRoundStyleE2EEESH_S1I_JEEENS4_5SM1004TMEM4LOAD26SM100_TMEM_LOAD_16dp32b32xENS4_13SM90_TMA_LOADENS10_INS11_ILi2ELi4ELi3EEES14_NSR_INS5_IJS15_SF_EEENS5_IJSF_SC_EEEEEEENS4_39AutoVectorizingCopyWithAssumedAlignmentILi128EEENS4_14SM90_TMA_STOREES1Y_S20_S20_EEEvvEEEEvNT_6ParamsE,@function
        .size           _ZN7cutlass13device_kernelINS_4gemm6kernel13GemmUniversalIN4cute5tupleIJiiiiEEENS1_10collective13CollectiveMmaINS1_35MainloopSm100TmaUmmaWarpSpecializedILi54ELi2ELi4ENS5_IJNS4_1CILi2EEESB_NSA_ILi1EEEEEEEENS5_IJNSA_ILi64EEESF_NSA_ILi32EEEEEEaNS5_IJlSC_lEEEaSI_NS4_8TiledMMAINS4_8MMA_AtomIJNS4_15SM100_MMA_S8_SSIaaiLi64ELi64ELNS4_4UMMA5MajorE0ELSN_0ELNSM_8SaturateE0EEEEEENS4_6LayoutINS5_IJSC_SC_SC_EEENS5_IJNSA_ILi0EEEST_ST_EEEEENS5_IJNS4_10UnderscoreESW_SW_EEEEENS4_23SM90_TMA_LOAD_MULTICASTENS4_14ComposedLayoutINS4_7SwizzleILi1ELi4ELi3EEENS4_18smem_ptr_flag_bitsILi8EEENSR_INS5_IJNSA_ILi8EEESG_EEENS5_IJSG_SC_EEEEEEEvNS4_8identityESZ_S19_vS1A_EENS_8epilogue10collective18CollectiveEpilogueINS1C_23Sm100TmaWarpSpecializedILi1ELi1ELi32ELb0ELb0EEEJSH_NS5_IJNSR_ISF_SC_EES1H_EEEaSI_aSI_NS1C_6fusion15FusionCallbacksIS1G_NS1J_17LinearCombinationIaiaiLNS_15FloatRoundStyleE2EEESH_S1I_JEEENS4_5SM1004TMEM4LOAD26SM100_TMEM_LOAD_16dp32b32xENS4_13SM90_TMA_LOADENS10_INS11_ILi2ELi4ELi3EEES14_NSR_INS5_IJS15_SF_EEENS5_IJSF_SC_EEEEEEENS4_39AutoVectorizingCopyWithAssumedAlignmentILi128EEENS4_14SM90_TMA_STOREES1Y_S20_S20_EEEvvEEEEvNT_6ParamsE,(.L_x_286 - _ZN7cutlass13device_kernelINS_4gemm6kernel13GemmUniversalIN4cute5tupleIJiiiiEEENS1_10collective13CollectiveMmaINS1_35MainloopSm100TmaUmmaWarpSpecializedILi54ELi2ELi4ENS5_IJNS4_1CILi2EEESB_NSA_ILi1EEEEEEEENS5_IJNSA_ILi64EEESF_NSA_ILi32EEEEEEaNS5_IJlSC_lEEEaSI_NS4_8TiledMMAINS4_8MMA_AtomIJNS4_15SM100_MMA_S8_SSIaaiLi64ELi64ELNS4_4UMMA5MajorE0ELSN_0ELNSM_8SaturateE0EEEEEENS4_6LayoutINS5_IJSC_SC_SC_EEENS5_IJNSA_ILi0EEEST_ST_EEEEENS5_IJNS4_10UnderscoreESW_SW_EEEEENS4_23SM90_TMA_LOAD_MULTICASTENS4_14ComposedLayoutINS4_7SwizzleILi1ELi4ELi3EEENS4_18smem_ptr_flag_bitsILi8EEENSR_INS5_IJNSA_ILi8EEESG_EEENS5_IJSG_SC_EEEEEEEvNS4_8identityESZ_S19_vS1A_EENS_8epilogue10collective18CollectiveEpilogueINS1C_23Sm100TmaWarpSpecializedILi1ELi1ELi32ELb0ELb0EEEJSH_NS5_IJNSR_ISF_SC_EES1H_EEEaSI_aSI_NS1C_6fusion15FusionCallbacksIS1G_NS1J_17LinearCombinationIaiaiLNS_15FloatRoundStyleE2EEESH_S1I_JEEENS4_5SM1004TMEM4LOAD26SM100_TMEM_LOAD_16dp32b32xENS4_13SM90_TMA_LOADENS10_INS11_ILi2ELi4ELi3EEES14_NSR_INS5_IJS15_SF_EEENS5_IJSF_SC_EEEEEEENS4_39AutoVectorizingCopyWithAssumedAlignmentILi128EEENS4_14SM90_TMA_STOREES1Y_S20_S20_EEEvvEEEEvNT_6ParamsE)
        .other          _ZN7cutlass13device_kernelINS_4gemm6kernel13GemmUniversalIN4cute5tupleIJiiiiEEENS1_10collective13CollectiveMmaINS1_35MainloopSm100TmaUmmaWarpSpecializedILi54ELi2ELi4ENS5_IJNS4_1CILi2EEESB_NSA_ILi1EEEEEEEENS5_IJNSA_ILi64EEESF_NSA_ILi32EEEEEEaNS5_IJlSC_lEEEaSI_NS4_8TiledMMAINS4_8MMA_AtomIJNS4_15SM100_MMA_S8_SSIaaiLi64ELi64ELNS4_4UMMA5MajorE0ELSN_0ELNSM_8SaturateE0EEEEEENS4_6LayoutINS5_IJSC_SC_SC_EEENS5_IJNSA_ILi0EEEST_ST_EEEEENS5_IJNS4_10UnderscoreESW_SW_EEEEENS4_23SM90_TMA_LOAD_MULTICASTENS4_14ComposedLayoutINS4_7SwizzleILi1ELi4ELi3EEENS4_18smem_ptr_flag_bitsILi8EEENSR_INS5_IJNSA_ILi8EEESG_EEENS5_IJSG_SC_EEEEEEEvNS4_8identityESZ_S19_vS1A_EENS_8epilogue10collective18CollectiveEpilogueINS1C_23Sm100TmaWarpSpecializedILi1ELi1ELi32ELb0ELb0EEEJSH_NS5_IJNSR_ISF_SC_EES1H_EEEaSI_aSI_NS1C_6fusion15FusionCallbacksIS1G_NS1J_17LinearCombinationIaiaiLNS_15FloatRoundStyleE2EEESH_S1I_JEEENS4_5SM1004TMEM4LOAD26SM100_TMEM_LOAD_16dp32b32xENS4_13SM90_TMA_LOADENS10_INS11_ILi2ELi4ELi3EEES14_NSR_INS5_IJS15_SF_EEENS5_IJSF_SC_EEEEEEENS4_39AutoVectorizingCopyWithAssumedAlignmentILi128EEENS4_14SM90_TMA_STOREES1Y_S20_S20_EEEvvEEEEvNT_6ParamsE,@"STO_CUDA_ENTRY STV_DEFAULT"
_ZN7cutlass13device_kernelINS_4gemm6kernel13GemmUniversalIN4cute5tupleIJiiiiEEENS1_10collective13CollectiveMmaINS1_35MainloopSm100TmaUmmaWarpSpecializedILi54ELi2ELi4ENS5_IJNS4_1CILi2EEESB_NSA_ILi1EEEEEEEENS5_IJNSA_ILi64EEESF_NSA_ILi32EEEEEEaNS5_IJlSC_lEEEaSI_NS4_8TiledMMAINS4_8MMA_AtomIJNS4_15SM100_MMA_S8_SSIaaiLi64ELi64ELNS4_4UMMA5MajorE0ELSN_0ELNSM_8SaturateE0EEEEEENS4_6LayoutINS5_IJSC_SC_SC_EEENS5_IJNSA_ILi0EEEST_ST_EEEEENS5_IJNS4_10UnderscoreESW_SW_EEEEENS4_23SM90_TMA_LOAD_MULTICASTENS4_14ComposedLayoutINS4_7SwizzleILi1ELi4ELi3EEENS4_18smem_ptr_flag_bitsILi8EEENSR_INS5_IJNSA_ILi8EEESG_EEENS5_IJSG_SC_EEEEEEEvNS4_8identityESZ_S19_vS1A_EENS_8epilogue10collective18CollectiveEpilogueINS1C_23Sm100TmaWarpSpecializedILi1ELi1ELi32ELb0ELb0EEEJSH_NS5_IJNSR_ISF_SC_EES1H_EEEaSI_aSI_NS1C_6fusion15FusionCallbacksIS1G_NS1J_17LinearCombinationIaiaiLNS_15FloatRoundStyleE2EEESH_S1I_JEEENS4_5SM1004TMEM4LOAD26SM100_TMEM_LOAD_16dp32b32xENS4_13SM90_TMA_LOADENS10_INS11_ILi2ELi4ELi3EEES14_NSR_INS5_IJS15_SF_EEENS5_IJSF_SC_EEEEEEENS4_39AutoVectorizingCopyWithAssumedAlignmentILi128EEENS4_14SM90_TMA_STOREES1Y_S20_S20_EEEvvEEEEvNT_6ParamsE:
[----:B------:R-:W1:Y:S01]  /*0000*/  LDC R1, c[0x0][0x37c] ;  /* 0x0000df00ff017b82 */ /* 0x000e620000000800 */
[----:B------:R-:W2:Y:S01]  /*0010*/  S2R R69, SR_TID.X ;  /* 0x0000000000457919 */ /* 0x000ea20000002100 */
[----:B------:R-:W3:Y:S01]  /*0020*/  LDCU.64 UR8, c[0x0][0x890] ;  /* 0x00011200ff0877ac */ /* 0x000ee20008000a00 */
[----:B------:R-:W-:Y:S02]  /*0030*/  PRMT R80, RZ, 0x7610, R80 ;  /* 0x00007610ff507816 */ /* 0x000fe40000000050 */
[----:B------:R-:W-:Y:S01]  /*0040*/  ELECT P3, URZ, PT ;  /* 0x0000000000ff782f */ /* 0x000fe20003860000 */
[----:B---3--:R-:W-:-:S04]  /*0050*/  UISETP.NE.U32.AND UP0, UPT, UR8, URZ, UPT ;  /* 0x000000ff0800728c */ /* 0x008fc8000bf05070 */
[----:B------:R-:W-:Y:S01]  /*0060*/  UISETP.NE.AND.EX UP0, UPT, UR9, URZ, UPT, UP0 ;  /* 0x000000ff0900728c */ /* 0x000fe2000bf05300 */
[----:B--2---:R-:W-:-:S05]  /*0070*/  SHF.R.U32.HI R81, RZ, 0x5, R69 ;  /* 0x00000005ff517819 */ /* 0x004fca0000011645 */
[----:B------:R-:W2:Y:S02]  /*0080*/  SHFL.IDX PT, R0, R81, RZ, 0x1f ;  /* 0x00001fff51007589 */ /* 0x000ea400000e0000 */
[----:B--2---:R-:W-:Y:S01]  /*0090*/  R2UR UR22, R0 ;  /* 0x00000000001672ca */ /* 0x004fe200000e0000 */
[----:B-1----:R-:W-:-:S14]  /*00a0*/  BRA.U UP0, `(.L_x_0) ;  /* 0x0000000100307547 */ /* 0x002fdc000b800000 */
[----:B------:R-:W1:Y:S02]  /*00b0*/  LDCU.64 UR4, c[0x0][0x888] ;  /* 0x00011100ff0477ac */ /* 0x000e640008000a00 */
[----:B-1----:R-:W-:-:S04]  /*00c0*/  UISETP.NE.U32.AND UP0, UPT, UR4, URZ, UPT ;  /* 0x000000ff0400728c */ /* 0x002fc8000bf05070 */
[----:B------:R-:W-:-:S09]  /*00d0*/  UISETP.NE.AND.EX UP0, UPT, UR5, URZ, UPT, UP0 ;  /* 0x000000ff0500728c */ /* 0x000fd2000bf05300 */
[----:B------:R-:W-:Y:S05]  /*00e0*/  BRA.U !UP0, `(.L_x_1) ;  /* 0x0000000108147547 */ /* 0x000fea000b800000 */
[----:B------:R-:W1:Y:S01]  /*00f0*/  LDC.64 R2, c[0x0][0x888] ;  /* 0x00022200ff027b82 */ /* 0x000e620000000a00 */
[----:B------:R-:W1:Y:S02]  /*0100*/  LDCU.64 UR4, c[0x0][0x358] ;  /* 0x00006b00ff0477ac */ /* 0x000e640008000a00 */
[----:B-1----:R1:W5:Y:S01]  /*0110*/  LDG.E R39, desc[UR4][R2.64] ;  /* 0x0000000402277981 */ /* 0x002362000c1e1900 */
[----:B------:R-:W-:Y:S01]  /*0120*/  HFMA2 R80, -RZ, RZ, 0, 5.9604644775390625e-08 ;  /* 0x00000001ff507431 */ /* 0x000fe200000001ff */
[----:B------:R-:W-:Y:S05]  /*0130*/  BRA `(.L_x_0) ;  /* 0x00000000000c7947 */ /* 0x000fea0003800000 */
.L_x_1:
[----:B------:R-:W1:Y:S01]  /*0140*/  LDCU UR4, c[0x0][0x880] ;  /* 0x00011000ff0477ac */ /* 0x000e620008000800 */
[----:B------:R-:W-:Y:S01]  /*0150*/  HFMA2 R80, -RZ, RZ, 0, 5.9604644775390625e-08 ;  /* 0x00000001ff507431 */ /* 0x000fe200000001ff */
[----:B-1----:R-:W-:-:S07]  /*0160*/  MOV R39, UR4 ;  /* 0x0000000400277c02 */ /* 0x002fce0008000f00 */
.L_x_0:
[----:B------:R-:W2:Y:S02]  /*0170*/  LDCU.64 UR4, c[0x0][0x8b0] ;  /* 0x00011600ff0477ac */ /* 0x000ea40008000a00 */
[----:B--2---:R-:W-:-:S04]  /*0180*/  UISETP.NE.U32.AND UP0, UPT, UR4, URZ, UPT ;  /* 0x000000ff0400728c */ /* 0x004fc8000bf05070 */
[----:B------:R-:W-:-:S09]  /*0190*/  UISETP.NE.AND.EX UP0, UPT, UR5, URZ, UPT, UP0 ;  /* 0x000000ff0500728c */ /* 0x000fd2000bf05300 */
[----:B------:R-:W-:Y:S05]  /*01a0*/  BRA.U UP0, `(.L_x_2) ;  /* 0x0000000100287547 */ /* 0x000fea000b800000 */
[----:B------:R-:W2:Y:S02]  /*01b0*/  LDCU.64 UR4, c[0x0][0x8a8] ;  /* 0x00011500ff0477ac */ /* 0x000ea40008000a00 */
[----:B--2---:R-:W-:-:S04]  /*01c0*/  UISETP.NE.U32.AND UP0, UPT, UR4, URZ, UPT ;  /* 0x000000ff0400728c */ /* 0x004fc8000bf05070 */
[----:B------:R-:W-:-:S09]  /*01d0*/  UISETP.NE.AND.EX UP0, UPT, UR5, URZ, UPT, UP0 ;  /* 0x000000ff0500728c */ /* 0x000fd2000bf05300 */
[----:B------:R-:W-:Y:S05]  /*01e0*/  BRA.U !UP0, `(.L_x_3) ;  /* 0x0000000108107547 */ /* 0x000fea000b800000 */
[----:B-1----:R-:W1:Y:S01]  /*01f0*/  LDC.64 R2, c[0x0][0x8a8] ;  /* 0x00022a00ff027b82 */ /* 0x002e620000000a00 */
[----:B------:R-:W1:Y:S02]  /*0200*/  LDCU.64 UR4, c[0x0][0x358] ;  /* 0x00006b00ff0477ac */ /* 0x000e640008000a00 */
[----:B-1----:R2:W5:Y:S01]  /*0210*/  LDG.E R38, desc[UR4][R2.64] ;  /* 0x0000000402267981 */ /* 0x002562000c1e1900 */
[----:B------:R-:W-:Y:S05]  /*0220*/  BRA `(.L_x_2) ;  /* 0x0000000000087947 */ /* 0x000fea0003800000 */
.L_x_3:
[----:B------:R-:W2:Y:S02]  /*0230*/  LDCU UR4, c[0x0][0x8a0] ;  /* 0x00011400ff0477ac */ /* 0x000ea40008000800 */
[----:B--2---:R-:W-:Y:S02]  /*0240*/  MOV R38, UR4 ;  /* 0x0000000400267c02 */ /* 0x004fe40008000f00 */
.L_x_2:
[----:B------:R-:W-:Y:S01]  /*0250*/  IMAD.U32 R0, RZ, RZ, UR22 ;  /* 0x00000016ff007e24 */ /* 0x000fe2000f8e00ff */
[----:B------:R-:W-:Y:S04]  /*0260*/  BSSY.RECONVERGENT B0, `(.L_x_4) ;  /* 0x000000c000007945 */ /* 0x000fe80003800200 */
[C---:B------:R-:W-:Y:S02]  /*0270*/  ISETP.NE.OR P1, PT, R0.reuse, 0x1, !P3 ;  /* 0x000000010000780c */ /* 0x040fe40005f25670 */
[----:B------:R-:W-:-:S11]  /*0280*/  ISETP.NE.OR P0, PT, R0, 0x3, !P3 ;  /* 0x000000030000780c */ /* 0x000fd60005f05670 */
[----:B------:R-:W-:Y:S05]  /*0290*/  @P1 BRA `(.L_x_5) ;  /* 0x0000000000201947 */ /* 0x000fea0003800000 */
[----:B------:R-:W3:Y:S02]  /*02a0*/  LDCU.64 UR4, c[0x0][0x348] ;  /* 0x00006900ff0477ac */ /* 0x000ee40008000a00 */
[----:B---3--:R-:W-:Y:S02]  /*02b0*/  UIADD3 UR6, UP1, UPT, UR4, 0x80, URZ ;  /* 0x0000008004067890 */ /* 0x008fe4000ff3e0ff */
[----:B------:R-:W-:Y:S02]  /*02c0*/  UIADD3 UR4, UP0, UPT, UR4, 0x180, URZ ;  /* 0x0000018004047890 */ /* 0x000fe4000ff1e0ff */
[----:B------:R-:W-:Y:S02]  /*02d0*/  UIADD3.X UR7, UPT, UPT, URZ, UR5, URZ, UP1, !UPT ;  /* 0x00000005ff077290 */ /* 0x000fe40008ffe4ff */
[----:B------:R-:W-:-:S07]  /*02e0*/  UIADD3.X UR5, UPT, UPT, URZ, UR5, URZ, UP0, !UPT ;  /* 0x00000005ff057290 */ /* 0x000fce00087fe4ff */
[----:B------:R3:W-:Y:S02]  /*02f0*/  UTMACCTL.PF [UR6] ;  /* 0x00000000060079b9 */ /* 0x0007e40008040000 */
[----:B------:R3:W-:Y:S02]  /*0300*/  UTMACCTL.PF [UR4] ;  /* 0x00000000040079b9 */ /* 0x0007e40008040000 */
[----:B---3--:R-:W-:Y:S01]  /*0310*/  NOP ;  /* 0x0000000000007918 */ /* 0x008fe20000000000 */
.L_x_5:
[----:B------:R-:W-:Y:S05]  /*0320*/  BSYNC.RECONVERGENT B0 ;  /* 0x0000000000007941 */ /* 0x000fea0003800200 */
.L_x_4:
[----:B------:R-:W-:Y:S04]  /*0330*/  BSSY.RECONVERGENT B0, `(.L_x_6) ;  /* 0x000000a000007945 */ /* 0x000fe80003800200 */
        /* <DEDUP_REMOVED lines=9> */
.L_x_7:
[----:B------:R-:W-:Y:S05]  /*03d0*/  BSYNC.RECONVERGENT B0 ;  /* 0x0000000000007941 */ /* 0x000fea0003800200 */
.L_x_6:
[----:B------:R-:W3:Y:S01]  /*03e0*/  LDCU.64 UR4, c[0x0][0x888] ;  /* 0x00011100ff0477ac */ /* 0x000ee20008000a00 */
[----:B------:R-:W-:Y:S02]  /*03f0*/  UISETP.EQ.U32.AND UP1, UPT, UR8, URZ, UPT ;  /* 0x000000ff0800728c */ /* 0x000fe4000bf22070 */
[----:B------:R-:W-:Y:S02]  /*0400*/  UPLOP3.LUT UP3, UPT, UPT, UPT, UPT, 0x80, 0x8 ;  /* 0x000000000008789c */ /* 0x000fe40003f6f070 */
[----:B---3--:R-:W-:-:S04]  /*0410*/  UISETP.NE.U32.AND UP0, UPT, UR4, URZ, UPT ;  /* 0x000000ff0400728c */ /* 0x008fc8000bf05070 */
[----:B------:R-:W-:-:S04]  /*0420*/  UISETP.NE.AND.EX UP0, UPT, UR5, URZ, UPT, UP0 ;  /* 0x000000ff0500728c */ /* 0x000fc8000bf05300 */
[----:B------:R-:W-:-:S04]  /*0430*/  UISETP.EQ.OR.EX UP2, UPT, UR9, URZ, !UP0, UP1 ;  /* 0x000000ff0900728c */ /* 0x000fc8000c742710 */
[----:B------:R-:W-:-:S05]  /*0440*/  UP2UR UR61, UPR, URZ, 0x4 ;  /* 0x00000004ff3d7883 */ /* 0x000fca0008000000 */
[----:B------:R-:W-:Y:S07]  /*0450*/  BRA.U !UP2, `(.L_x_8) ;  /* 0x000000010a207547 */ /* 0x000fee000b800000 */
[----:B-----5:R-:W-:Y:S01]  /*0460*/  R2UR UR5, R39 ;  /* 0x00000000270572ca */ /* 0x020fe200000e0000 */
[----:B------:R-:W-:Y:S02]  /*0470*/  UISETP.NE.U32.AND UP1, UPT, UR8, URZ, UPT ;  /* 0x000000ff0800728c */ /* 0x000fe4000bf25070 */
[----:B------:R-:W-:Y:S02]  /*0480*/  USEL UR4, URZ, 0xffffffff, UP0 ;  /* 0xffffffffff047887 */ /* 0x000fe40008000000 */
[----:B------:R-:W-:-:S08]  /*0490*/  UISETP.NE.AND.EX UP1, UPT, UR9, URZ, UPT, UP1 ;  /* 0x000000ff0900728c */ /* 0x000fd0000bf25310 */
[----:B------:R-:W-:-:S04]  /*04a0*/  UISETP.NE.AND UP0, UPT, UR5, URZ, UPT ;  /* 0x000000ff0500728c */ /* 0x000fc8000bf05270 */
[----:B------:R-:W-:-:S04]  /*04b0*/  @!UP1 USEL UR4, URZ, 0xffffffff, UP0 ;  /* 0xffffffffff049887 */ /* 0x000fc80008000000 */
[----:B------:R-:W-:-:S04]  /*04c0*/  ULOP3.LUT UR4, UR4, 0x1, URZ, 0xc0, !UPT ;  /* 0x0000000104047892 */ /* 0x000fc8000f8ec0ff */
[----:B------:R-:W-:-:S11]  /*04d0*/  UISETP.NE.U32.AND UP3, UPT, UR4, 0x1, UPT ;  /* 0x000000010400788c */ /* 0x000fd6000bf65070 */
.L_x_8:
[----:B-12---:R-:W1:Y:S01]  /*04e0*/  SHFL.IDX PT, R2, R81, RZ, 0x1f ;  /* 0x00001fff51027589 */ /* 0x006e6200000e0000 */
[----:B------:R-:W-:-:S04]  /*04f0*/  UISETP.NE.AND UP0, UPT, UR22, 0x2, UPT ;  /* 0x000000021600788c */ /* 0x000fc8000bf05270 */
[----:B------:R-:W-:Y:S01]  /*0500*/  USEL UR34, URZ, 0x1, UP0 ;  /* 0x00000001ff227887 */ /* 0x000fe20008000000 */
[----:B-1----:R-:W-:-:S13]  /*0510*/  ISETP.NE.AND P0, PT, R2, RZ, PT ;  /* 0x000000ff0200720c */ /* 0x002fda0003f05270 */
[----:B------:R-:W-:Y:S05]  /*0520*/  @P0 BRA `(.L_x_9) ;  /* 0x0000000400f40947 */ /* 0x000fea0003800000 */
[----:B------:R-:W-:Y:S01]  /*0530*/  ELECT P0, URZ, PT ;  /* 0x0000000000ff782f */ /* 0x000fe20003800000 */
[----:B------:R-:W-:-:S12]  /*0540*/  BSSY.RECONVERGENT B0, `(.L_x_9) ;  /* 0x000007b000007945 */ /* 0x000fd80003800200 */
[----:B------:R-:W-:Y:S05]  /*0550*/  @!P0 BRA `(.L_x_10) ;  /* 0x0000000400e48947 */ /* 0x000fea0003800000 */
[----:B------:R-:W1:Y:S01]  /*0560*/  S2UR UR4, SR_CgaCtaId ;  /* 0x00000000000479c3 */ /* 0x000e620000008800 */
[----:B------:R-:W-:Y:S01]  /*0570*/  UMOV UR5, 0x400 ;  /* 0x0000040000057882 */ /* 0x000fe20000000000 */
[----:B------:R-:W-:Y:S01]  /*0580*/  UMOV UR8, 0x1 ;  /* 0x0000000100087882 */ /* 0x000fe20000000000 */
[----:B------:R-:W-:Y:S01]  /*0590*/  UMOV UR6, 0x3 ;  /* 0x0000000300067882 */ /* 0x000fe20000000000 */
[----:B------:R-:W-:-:S04]  /*05a0*/  UIADD3 UR8, UPT, UPT, -UR8, 0x100000, URZ ;  /* 0x0010000008087890 */ /* 0x000fc8000fffe1ff */
[----:B------:R-:W-:Y:S02]  /*05b0*/  USHF.L.U32 UR9, UR8, 0xb, URZ ;  /* 0x0000000b08097899 */ /* 0x000fe400080006ff */
[----:B------:R-:W-:Y:S02]  /*05c0*/  USHF.L.U32 UR8, UR8, 0x1, URZ ;  /* 0x0000000108087899 */ /* 0x000fe400080006ff */
[----:B------:R-:W-:-:S04]  /*05d0*/  UIADD3 UR6, UPT, UPT, -UR6, 0x100000, URZ ;  /* 0x0010000006067890 */ /* 0x000fc8000fffe1ff */
[----:B------:R-:W-:Y:S02]  /*05e0*/  USHF.L.U32 UR7, UR6, 0xb, URZ ;  /* 0x0000000b06077899 */ /* 0x000fe400080006ff */
[----:B------:R-:W-:Y:S02]  /*05f0*/  USHF.L.U32 UR6, UR6, 0x1, URZ ;  /* 0x0000000106067899 */ /* 0x000fe400080006ff */
[----:B-1----:R-:W-:Y:S01]  /*0600*/  ULEA UR4, UR4, UR5, 0x18 ;  /* 0x0000000504047291 */ /* 0x002fe2000f8ec0ff */
[----:B------:R-:W1:Y:S11]  /*0610*/  FENCE.VIEW.ASYNC.S ;  /* 0x00000000000073c6 */ /* 0x000e760000000000 */
[----:B-1----:R1:W2:Y:S01]  /*0620*/  SYNCS.EXCH.64 URZ, [UR4], UR8 ;  /* 0x0000000804ff75b2 */ /* 0x0022a20008000100 */
[----:B------:R1:W3:Y:S01]  /*0630*/  SYNCS.EXCH.64 URZ, [UR4+0x1b0], UR6 ;  /* 0x0001b00604ff75b2 */ /* 0x0002e20008000100 */
[----:B------:R1:W4:Y:S01]  /*0640*/  SYNCS.EXCH.64 URZ, [UR4+0x8], UR8 ;  /* 0x0000080804ff75b2 */ /* 0x0003220008000100 */
[----:B------:R1:W1:Y:S01]  /*0650*/  SYNCS.EXCH.64 URZ, [UR4+0x1b8], UR6 ;  /* 0x0001b80604ff75b2 */ /* 0x0002620008000100 */
        /* <DEDUP_REMOVED lines=104> */
[----:B--234-:R-:W-:Y:S01]  /*0ce0*/  NOP ;  /* 0x0000000000007918 */ /* 0x01cfe20000000000 */
.L_x_10:
[----:B-1----:R-:W-:Y:S05]  /*0cf0*/  BSYNC.RECONVERGENT B0 ;  /* 0x0000000000007941 */ /* 0x002fea0003800200 */
.L_x_9:
[----:B------:R-:W1:Y:S01]  /*0d00*/  SHFL.IDX PT, R2, R81, RZ, 0x1f ;  /* 0x00001fff51027589 */ /* 0x000e6200000e0000 */
[----:B------:R-:W-:Y:S01]  /*0d10*/  NOP ;  /* 0x0000000000007918 */ /* 0x000fe20000000000 */
[----:B-1----:R-:W-:-:S13]  /*0d20*/  ISETP.NE.AND P0, PT, R2, 0x1, PT ;  /* 0x000000010200780c */ /* 0x002fda0003f05270 */
[----:B------:R-:W-:Y:S05]  /*0d30*/  @P0 BRA `(.L_x_11) ;  /* 0x0000000000400947 */ /* 0x000fea0003800000 */
        /* <DEDUP_REMOVED lines=9> */
[----:B------:R-:W-:Y:S01]  /*0dd0*/  USHF.L.U32 UR6, UR6, 0x1, URZ ;  /* 0x0000000106067899 */ /* 0x000fe200080006ff */
[----:B------:R-:W-:Y:S01]  /*0de0*/  ELECT P0, URZ, PT ;  /* 0x0000000000ff782f */ /* 0x000fe20003800000 */
[----:B-1----:R-:W-:Y:S01]  /*0df0*/  ULEA UR4, UR4, UR5, 0x18 ;  /* 0x0000000504047291 */ /* 0x002fe2000f8ec0ff */
[----:B------:R-:W1:Y:S11]  /*0e00*/  FENCE.VIEW.ASYNC.S ;  /* 0x00000000000073c6 */ /* 0x000e760000000000 */
[----:B-1----:R1:W2:Y:S01]  /*0e10*/  SYNCS.EXCH.64 URZ, [UR4+0x360], UR8 ;  /* 0x0003600804ff75b2 */ /* 0x0022a20008000100 */
[----:B------:R1:W3:Y:S01]  /*0e20*/  SYNCS.EXCH.64 URZ, [UR4+0x368], UR6 ;  /* 0x0003680604ff75b2 */ /* 0x0002e20008000100 */
[----:B------:R-:W-:Y:S01]  /*0e30*/  NOP ;  /* 0x0000000000007918 */ /* 0x000fe20000000000 */
.L_x_11:
[----:B------:R-:W4:Y:S01]  /*0e40*/  SHFL.IDX PT, R2, R81, RZ, 0x1f ;  /* 0x00001fff51027589 */ /* 0x000f2200000e0000 */
[----:B------:R-:W-:Y:S01]  /*0e50*/  NOP ;  /* 0x0000000000007918 */ /* 0x000fe20000000000 */
[----:B----4-:R-:W-:-:S13]  /*0e60*/  ISETP.NE.AND P0, PT, R2, 0x3, PT ;  /* 0x000000030200780c */ /* 0x010fda0003f05270 */
[----:B------:R-:W-:Y:S05]  /*0e70*/  @P0 BRA `(.L_x_12) ;  /* 0x0000000000300947 */ /* 0x000fea0003800000 */
[----:B-1----:R-:W1:Y:S01]  /*0e80*/  S2UR UR6, SR_CgaCtaId ;  /* 0x00000000000679c3 */ /* 0x002e620000008800 */
[----:B------:R-:W-:Y:S01]  /*0e90*/  UMOV UR4, 0x400 ;  /* 0x0000040000047882 */ /* 0x000fe20000000000 */
[----:B------:R-:W-:Y:S01]  /*0ea0*/  UMOV UR5, 0x20 ;  /* 0x0000002000057882 */ /* 0x000fe20000000000 */
[----:B------:R-:W-:Y:S01]  /*0eb0*/  ELECT P0, URZ, PT ;  /* 0x0000000000ff782f */ /* 0x000fe20003800000 */
[----:B-1----:R-:W-:Y:S02]  /*0ec0*/  ULEA UR6, UR6, UR4, 0x18 ;  /* 0x0000000406067291 */ /* 0x002fe4000f8ec0ff */
[----:B------:R-:W-:-:S04]  /*0ed0*/  UIADD3 UR4, UPT, UPT, -UR5, 0x100000, URZ ;  /* 0x0010000005047890 */ /* 0x000fc8000fffe1ff */
[----:B------:R-:W-:Y:S02]  /*0ee0*/  USHF.L.U32 UR5, UR4, 0xb, URZ ;  /* 0x0000000b04057899 */ /* 0x000fe400080006ff */
[----:B------:R-:W-:Y:S01]  /*0ef0*/  USHF.L.U32 UR4, UR4, 0x1, URZ ;  /* 0x0000000104047899 */ /* 0x000fe200080006ff */
[----:B------:R-:W1:Y:S11]  /*0f00*/  FENCE.VIEW.ASYNC.S ;  /* 0x00000000000073c6 */ /* 0x000e760000000000 */
[----:B-1----:R4:W1:Y:S01]  /*0f10*/  SYNCS.EXCH.64 URZ, [UR6+0x370], UR4 ;  /* 0x0003700406ff75b2 */ /* 0x0028620008000100 */
[----:B------:R4:W1:Y:S02]  /*0f20*/  SYNCS.EXCH.64 URZ, [UR6+0x378], UR4 ;  /* 0x0003780406ff75b2 */ /* 0x0008640008000100 */
[----:B----4-:R-:W-:Y:S01]  /*0f30*/  NOP ;  /* 0x0000000000007918 */ /* 0x010fe20000000000 */
.L_x_12:
[----:B------:R-:W4:Y:S01]  /*0f40*/  SHFL.IDX PT, R2, R81, RZ, 0x1f ;  /* 0x00001fff51027589 */ /* 0x000f2200000e0000 */
[----:B------:R-:W-:Y:S01]  /*0f50*/  NOP ;  /* 0x0000000000007918 */ /* 0x000fe20000000000 */
[----:B----4-:R-:W-:-:S13]  /*0f60*/  ISETP.NE.AND P0, PT, R2, 0x4, PT ;  /* 0x000000040200780c */ /* 0x010fda0003f05270 */
[----:B------:R-:W-:Y:S05]  /*0f70*/  @P0 BRA `(.L_x_13) ;  /* 0x00000000004c0947 */ /* 0x000fea0003800000 */
[----:B-1----:R-:W1:Y:S01]  /*0f80*/  S2UR UR6, SR_CgaCtaId ;  /* 0x00000000000679c3 */ /* 0x002e620000008800 */
[----:B------:R-:W-:Y:S01]  /*0f90*/  UMOV UR4, 0x3a0 ;  /* 0x000003a000047882 */ /* 0x000fe20000000000 */
[----:B------:R-:W-:Y:S01]  /*0fa0*/  UMOV UR5, 0x400 ;  /* 0x0000040000057882 */ /* 0x000fe20000000000 */
[----:B------:R-:W-:Y:S01]  /*0fb0*/  USEL UR4, UR4, 0x320, UP3 ;  /* 0x0000032004047887 */ /* 0x000fe20009800000 */
[----:B------:R-:W-:Y:S01]  /*0fc0*/  UMOV UR8, 0x1 ;  /* 0x0000000100087882 */ /* 0x000fe20000000000 */
[----:B------:R-:W-:Y:S01]  /*0fd0*/  ELECT P0, URZ, PT ;  /* 0x0000000000ff782f */ /* 0x000fe20003800000 */
[----:B------:R-:W-:-:S04]  /*0fe0*/  UIADD3 UR8, UPT, UPT, -UR8, 0x100000, URZ ;  /* 0x0010000008087890 */ /* 0x000fc8000fffe1ff */
[----:B------:R-:W-:Y:S02]  /*0ff0*/  USHF.L.U32 UR9, UR8, 0xb, URZ ;  /* 0x0000000b08097899 */ /* 0x000fe400080006ff */
[----:B------:R-:W-:Y:S02]  /*1000*/  USHF.L.U32 UR8, UR8, 0x1, URZ ;  /* 0x0000000108087899 */ /* 0x000fe400080006ff */
[----:B-1----:R-:W-:Y:S02]  /*1010*/  ULEA UR6, UR6, UR5, 0x18 ;  /* 0x0000000506067291 */ /* 0x002fe4000f8ec0ff */
[----:B------:R-:W-:-:S04]  /*1020*/  UIADD3 UR4, UPT, UPT, -UR4, 0x100000, URZ ;  /* 0x0010000004047890 */ /* 0x000fc8000fffe1ff */
[----:B------:R-:W-:Y:S02]  /*1030*/  USHF.L.U32 UR5, UR4, 0xb, URZ ;  /* 0x0000000b04057899 */ /* 0x000fe400080006ff */
[----:B------:R-:W-:Y:S01]  /*1040*/  USHF.L.U32 UR4, UR4, 0x1, URZ ;  /* 0x0000000104047899 */ /* 0x000fe200080006ff */
[----:B------:R-:W1:Y:S03]  /*1050*/  FENCE.VIEW.ASYNC.S ;  /* 0x00000000000073c6 */ /* 0x000e660000000000 */
[----:B-1----:R4:W1:Y:S08]  /*1060*/  SYNCS.EXCH.64 URZ, [UR6+0x380], UR8 ;  /* 0x0003800806ff75b2 */ /* 0x0028700008000100 */
[----:B------:R4:W1:Y:S01]  /*1070*/  SYNCS.EXCH.64 URZ, [UR6+0x390], UR4 ;  /* 0x0003900406ff75b2 */ /* 0x0008620008000100 */
[----:B------:R4:W1:Y:S01]  /*1080*/  SYNCS.EXCH.64 URZ, [UR6+0x388], UR8 ;  /* 0x0003880806ff75b2 */ /* 0x0008620008000100 */
[----:B------:R4:W1:Y:S02]  /*1090*/  SYNCS.EXCH.64 URZ, [UR6+0x398], UR4 ;  /* 0x0003980406ff75b2 */ /* 0x0008640008000100 */
[----:B----4-:R-:W-:Y:S01]  /*10a0*/  NOP ;  /* 0x0000000000007918 */ /* 0x010fe20000000000 */
.L_x_13:
[----:B------:R-:W4:Y:S01]  /*10b0*/  SHFL.IDX PT, R2, R81, RZ, 0x1f ;  /* 0x00001fff51027589 */ /* 0x000f2200000e0000 */
[----:B------:R-:W-:Y:S01]  /*10c0*/  NOP ;  /* 0x0000000000007918 */ /* 0x000fe20000000000 */
[----:B----4-:R-:W-:-:S13]  /*10d0*/  ISETP.NE.AND P0, PT, R2, 0x5, PT ;  /* 0x000000050200780c */ /* 0x010fda0003f05270 */
[----:B------:R-:W-:Y:S05]  /*10e0*/  @P0 BRA `(.L_x_14) ;  /* 0x0000000000580947 */ /* 0x000fea0003800000 */
[----:B-1----:R-:W1:Y:S01]  /*10f0*/  S2UR UR4, SR_CgaCtaId ;  /* 0x00000000000479c3 */ /* 0x002e620000008800 */
        /* <DEDUP_REMOVED lines=12> */
[----:B-1----:R4:W1:Y:S01]  /*11c0*/  SYNCS.EXCH.64 URZ, [UR4+0x3a0], UR8 ;  /* 0x0003a00804ff75b2 */ /* 0x0028620008000100 */
[----:B------:R4:W1:Y:S01]  /*11d0*/  SYNCS.EXCH.64 URZ, [UR4+0x3c0], UR6 ;  /* 0x0003c00604ff75b2 */ /* 0x0008620008000100 */
[----:B------:R4:W1:Y:S01]  /*11e0*/  SYNCS.EXCH.64 URZ, [UR4+0x3a8], UR8 ;  /* 0x0003a80804ff75b2 */ /* 0x0008620008000100 */
[----:B------:R4:W1:Y:S01]  /*11f0*/  SYNCS.EXCH.64 URZ, [UR4+0x3c8], UR6 ;  /* 0x0003c80604ff75b2 */ /* 0x0008620008000100 */
[----:B------:R4:W1:Y:S01]  /*1200*/  SYNCS.EXCH.64 URZ, [UR4+0x3b0], UR8 ;  /* 0x0003b00804ff75b2 */ /* 0x0008620008000100 */
[----:B------:R4:W1:Y:S01]  /*1210*/  SYNCS.EXCH.64 URZ, [UR4+0x3d0], UR6 ;  /* 0x0003d00604ff75b2 */ /* 0x0008620008000100 */
[----:B------:R4:W1:Y:S01]  /*1220*/  SYNCS.EXCH.64 URZ, [UR4+0x3b8], UR8 ;  /* 0x0003b80804ff75b2 */ /* 0x0008620008000100 */
[----:B------:R4:W1:Y:S02]  /*1230*/  SYNCS.EXCH.64 URZ, [UR4+0x3d8], UR6 ;  /* 0x0003d80604ff75b2 */ /* 0x0008640008000100 */
[----:B----4-:R-:W-:Y:S01]  /*1240*/  NOP ;  /* 0x0000000000007918 */ /* 0x010fe20000000000 */
.L_x_14:
[----:B------:R-:W4:Y:S01]  /*1250*/  SHFL.IDX PT, R2, R81, RZ, 0x1f ;  /* 0x00001fff51027589 */ /* 0x000f2200000e0000 */
[----:B------:R-:W1:Y:S01]  /*1260*/  S2UR UR48, SR_CgaCtaId ;  /* 0x00000000003079c3 */ /* 0x000e620000008800 */
[----:B------:R-:W-:Y:S01]  /*1270*/  NOP ;  /* 0x0000000000007918 */ /* 0x000fe20000000000 */
[----:B----4-:R-:W-:-:S13]  /*1280*/  ISETP.NE.AND P0, PT, R2, 0x3, PT ;  /* 0x000000030200780c */ /* 0x010fda0003f05270 */
[----:B-1----:R-:W-:Y:S05]  /*1290*/  @P0 BRA `(.L_x_15) ;  /* 0x0000000000340947 */ /* 0x002fea0003800000 */
[----:B------:R-:W-:Y:S01]  /*12a0*/  UMOV UR4, 0x400 ;  /* 0x0000040000047882 */ /* 0x000fe20000000000 */
[----:B------:R-:W-:Y:S01]  /*12b0*/  UMOV UR6, 0x20 ;  /* 0x0000002000067882 */ /* 0x000fe20000000000 */
[----:B------:R-:W-:Y:S02]  /*12c0*/  ULEA UR4, UR48, UR4, 0x18 ;  /* 0x0000000430047291 */ /* 0x000fe4000f8ec0ff */
[----:B------:R-:W-:-:S04]  /*12d0*/  UIADD3 UR6, UPT, UPT, -UR6, 0x100000, URZ ;  /* 0x0010000006067890 */ /* 0x000fc8000fffe1ff */
[----:B------:R-:W-:Y:S02]  /*12e0*/  USHF.L.U32 UR7, UR6, 0xb, URZ ;  /* 0x0000000b06077899 */ /* 0x000fe400080006ff */
[----:B------:R-:W-:Y:S01]  /*12f0*/  USHF.L.U32 UR6, UR6, 0x1, URZ ;  /* 0x0000000106067899 */ /* 0x000fe200080006ff */
[----:B------:R-:W-:Y:S01]  /*1300*/  ELECT P0, URZ, PT ;  /* 0x0000000000ff782f */ /* 0x000fe20003800000 */
[----:B------:R-:W1:Y:S10]  /*1310*/  FENCE.VIEW.ASYNC.S ;  /* 0x00000000000073c6 */ /* 0x000e740000000000 */
[----:B-1----:R1:W4:Y:S01]  /*1320*/  SYNCS.EXCH.64 URZ, [UR4+0x3e0], UR6 ;  /* 0x0003e00604ff75b2 */ /* 0x0023220008000100 */
[----:B------:R1:W1:Y:S01]  /*1330*/  SYNCS.EXCH.64 URZ, [UR4+0x3f0], UR6 ;  /* 0x0003f00604ff75b2 */ /* 0x0002620008000100 */
[----:B------:R1:W1:Y:S01]  /*1340*/  SYNCS.EXCH.64 URZ, [UR4+0x3e8], UR6 ;  /* 0x0003e80604ff75b2 */ /* 0x0002620008000100 */
[----:B------:R1:W1:Y:S01]  /*1350*/  SYNCS.EXCH.64 URZ, [UR4+0x3f8], UR6 ;  /* 0x0003f80604ff75b2 */ /* 0x0002620008000100 */
[----:B------:R-:W-:Y:S01]  /*1360*/  NOP ;  /* 0x0000000000007918 */ /* 0x000fe20000000000 */
.L_x_15:
[----:B-1----:R-:W1:Y:S01]  /*1370*/  LDCU UR4, c[0x0][0x36c] ;  /* 0x00006d80ff0477ac */ /* 0x002e620008000800 */
[----:B------:R-:W-:Y:S01]  /*1380*/  ISETP.NE.OR P3, PT, R0, 0x2, !P3 ;  /* 0x000000020000780c */ /* 0x000fe20005f65670 */
[----:B------:R-:W-:Y:S01]  /*1390*/  NOP ;  /* 0x0000000000007918 */ /* 0x000fe20000000000 */
[----:B------:R-:W-:Y:S01]  /*13a0*/  LOP3.LUT R0, R69, 0x1f, RZ, 0xc0, !PT ;  /* 0x0000001f45007812 */ /* 0x000fe200078ec0ff */
[----:B------:R-:W-:Y:S02]  /*13b0*/  UISETP.NE.AND UP4, UPT, UR22, URZ, UPT ;  /* 0x000000ff1600728c */ /* 0x000fe4000bf85270 */
[----:B-1----:R-:W-:-:S09]  /*13c0*/  UISETP.EQ.U32.AND UP5, UPT, UR4, 0x1, UPT ;  /* 0x000000010400788c */ /* 0x002fd2000bfa2070 */
[----:B------:R-:W-:Y:S05]  /*13d0*/  BRA.U !UP5, `(.L_x_16) ;  /* 0x000000010d087547 */ /* 0x000fea000b800000 */
[----:B--234-:R-:W-:Y:S01]  /*13e0*/  UCGABAR_ARV ;  /* 0x00000000000079c7 */ /* 0x01cfe20008000000 */
[----:B------:R-:W-:Y:S05]  /*13f0*/  BRA `(.L_x_17) ;  /* 0x0000000000047947 */ /* 0x000fea0003800000 */
.L_x_16:
[----:B--234-:R-:W-:Y:S01]  /*1400*/  NOP ;  /* 0x0000000000007918 */ /* 0x01cfe20000000000 */
.L_x_17:
[----:B------:R-:W1:Y:S01]  /*1410*/  S2UR UR46, SR_CTAID.X ;  /* 0x00000000002e79c3 */ /* 0x000e620000002500 */
[----:B------:R-:W-:-:S05]  /*1420*/  CS2R.32 R3, SR_CgaSize ;  /* 0x0000000000037805 */ /* 0x000fca0000008a00 */
[----:B------:R-:W-:-:S05]  /*1430*/  IMAD R3, R3, -0xa0, RZ ;  /* 0xffffff6003037824 */ /* 0x000fca00078e02ff */
[----:B------:R-:W-:-:S14]  /*1440*/  R2UR UR5, R3 ;  /* 0x00000000030572ca */ /* 0x000fdc00000e0000 */
[----:B------:R-:W2:Y:S01]  /*1450*/  LDCU UR5, c[0x0][UR5+0x2b0] ;  /* 0x00005600050577ac */ /* 0x000ea20008000800 */
[----:B------:R-:W-:-:S05]  /*1460*/  CS2R.32 R3, SR_CgaSize ;  /* 0x0000000000037805 */ /* 0x000fca0000008a00 */
[----:B------:R-:W-:-:S05]  /*1470*/  IMAD R3, R3, -0xa0, RZ ;  /* 0xffffff6003037824 */ /* 0x000fca00078e02ff */
[----:B------:R-:W-:-:S14]  /*1480*/  R2UR UR4, R3 ;  /* 0x00000000030472ca */ /* 0x000fdc00000e0000 */
[----:B------:R-:W3:Y:S01]  /*1490*/  LDCU UR4, c[0x0][UR4+0x2b4] ;  /* 0x00005680040477ac */ /* 0x000ee20008000800 */
[----:B------:R-:W4:Y:S01]  /*14a0*/  S2UR UR45, SR_CTAID.Y ;  /* 0x00000000002d79c3 */ /* 0x000f220000002600 */
[----:B------:R-:W-:-:S05]  /*14b0*/  CS2R.32 R3, SR_CgaSize ;  /* 0x0000000000037805 */ /* 0x000fca0000008a00 */
[----:B------:R-:W-:-:S05]  /*14c0*/  IMAD R3, R3, -0xa0, RZ ;  /* 0xffffff6003037824 */ /* 0x000fca00078e02ff */
[----:B------:R-:W-:-:S14]  /*14d0*/  R2UR UR57, R3 ;  /* 0x00000000033972ca */ /* 0x000fdc00000e0000 */
[----:B------:R-:W3:Y:S01]  /*14e0*/  LDCU UR57, c[0x0][UR57+0x2a0] ;  /* 0x00005400393977ac */ /* 0x000ee20008000800 */
[----:B------:R-:W-:-:S05]  /*14f0*/  CS2R.32 R3, SR_CgaSize ;  /* 0x0000000000037805 */ /* 0x000fca0000008a00 */
[----:B------:R-:W-:-:S05]  /*1500*/  IMAD R3, R3, -0xa0, RZ ;  /* 0xffffff6003037824 */ /* 0x000fca00078e02ff */
[----:B------:R-:W-:-:S14]  /*1510*/  R2UR UR60, R3 ;  /* 0x00000000033c72ca */ /* 0x000fdc00000e0000 */
[----:B------:R-:W3:Y:S01]  /*1520*/  LDCU UR60, c[0x0][UR60+0x2a4] ;  /* 0x000054803c3c77ac */ /* 0x000ee20008000800 */
[----:B------:R-:W-:Y:S02]  /*1530*/  ULOP3.LUT UR49, UR48, 0x1, URZ, 0xc0, !UPT ;  /* 0x0000000130317892 */ /* 0x000fe4000f8ec0ff */
[----:B------:R-:W-:Y:S02]  /*1540*/  USHF.R.U32.HI UR26, URZ, 0x1, UR48 ;  /* 0x00000001ff1a7899 */ /* 0x000fe40008011630 */
[----:B------:R-:W-:Y:S02]  /*1550*/  UISETP.GT.U32.AND UP1, UPT, UR49, 0xffff, UPT ;  /* 0x0000ffff3100788c */ /* 0x000fe4000bf24070 */
[----:B------:R-:W-:Y:S01]  /*1560*/  USHF.L.U32 UR28, UR48, 0x9, URZ ;  /* 0x00000009301c7899 */ /* 0x000fe200080006ff */
[----:B-1----:R-:W-:Y:S01]  /*1570*/  I2FP.F32.U32 R3, UR46 ;  /* 0x0000002e00037c45 */ /* 0x002fe20008201000 */
[----:B------:R-:W1:Y:S04]  /*1580*/  LDCU UR23, c[0x0][0xb24] ;  /* 0x00016480ff1777ac */ /* 0x000e680008000800 */
[----:B--2---:R-:W-:Y:S01]  /*1590*/  FMUL R3, R3, UR5 ;  /* 0x0000000503037c20 */ /* 0x004fe20008400000 */
[----:B------:R-:W2:Y:S01]  /*15a0*/  LDCU UR40, c[0x0][0xb24] ;  /* 0x00016480ff2877ac */ /* 0x000ea20008000800 */
[----:B----4-:R-:W-:Y:S01]  /*15b0*/  I2FP.F32.U32 R2, UR45 ;  /* 0x0000002d00027c45 */ /* 0x010fe20008201000 */
[----:B------:R-:W4:Y:S03]  /*15c0*/  LDCU UR30, c[0x0][0xb30] ;  /* 0x00016600ff1e77ac */ /* 0x000f260008000800 */
[----:B------:R-:W1:Y:S01]  /*15d0*/  F2I.U32.TRUNC.NTZ R3, R3 ;  /* 0x0000000300037305 */ /* 0x000e62000020f000 */
[----:B---3--:R-:W-:Y:S01]  /*15e0*/  FMUL R2, R2, UR4 ;  /* 0x0000000402027c20 */ /* 0x008fe20008400000 */
[----:B------:R-:W-:-:S02]  /*15f0*/  ULOP3.LUT UR4, UR48, 0x2, URZ, 0xc0, !UPT ;  /* 0x0000000230047892 */ /* 0x000fc4000f8ec0ff */
[----:B------:R-:W-:Y:S02]  /*1600*/  USHF.L.U32 UR27, UR48, 0xa, URZ ;  /* 0x0000000a301b7899 */ /* 0x000fe400080006ff */
[----:B------:R-:W-:Y:S02]  /*1610*/  UISETP.GT.U32.AND UP0, UPT, UR4, 0xffff, UPT ;  /* 0x0000ffff0400788c */ /* 0x000fe4000bf04070 */
[----:B------:R-:W3:Y:S01]  /*1620*/  F2I.U32.TRUNC.NTZ R2, R2 ;  /* 0x0000000200027305 */ /* 0x000ee2000020f000 */
[----:B------:R-:W-:Y:S01]  /*1630*/  UMOV UR32, 0x5 ;  /* 0x0000000500207882 */ /* 0x000fe20000000000 */
[----:B------:R-:W-:Y:S02]  /*1640*/  USEL UR24, UR49, 0xffff, !UP1 ;  /* 0x0000ffff31187887 */ /* 0x000fe4000c800000 */
[----:B------:R-:W-:Y:S01]  /*1650*/  USEL UR25, UR4, 0xffff, !UP0 ;  /* 0x0000ffff04197887 */ /* 0x000fe2000c000000 */
[----:B-1----:R-:W-:Y:S02]  /*1660*/  R2UR UR5, R3 ;  /* 0x00000000030572ca */ /* 0x002fe400000e0000 */
[----:B---3--:R-:W-:-:S02]  /*1670*/  R2UR UR6, R2 ;  /* 0x00000000020672ca */ /* 0x008fc400000e0000 */
[----:B------:R-:W-:-:S09]  /*1680*/  PRMT R2, RZ, 0x7610, R2 ;  /* 0x00007610ff027816 */ /* 0x000fd20000000002 */
[----:B------:R-:W-:-:S04]  /*1690*/  UIADD3 UR5, UPT, UPT, -UR5, URZ, URZ ;  /* 0x000000ff05057290 */ /* 0x000fc8000fffe1ff */
[----:B------:R-:W-:Y:S02]  /*16a0*/  UIMAD UR57, UR57, UR5, UR46 ;  /* 0x00000005393972a4 */ /* 0x000fe4000f8e022e */
[----:B------:R-:W-:-:S04]  /*16b0*/  UIADD3 UR4, UPT, UPT, -UR6, URZ, URZ ;  /* 0x000000ff06047290 */ /* 0x000fc8000fffe1ff */
[----:B------:R-:W-:Y:S01]  /*16c0*/  UIMAD UR60, UR60, UR4, UR45 ;  /* 0x000000043c3c72a4 */ /* 0x000fe2000f8e022d */
[----:B--2-4-:R-:W-:Y:S11]  /*16d0*/  BRA.U UP4, `(.L_x_18) ;  /* 0x00000001043c7547 */ /* 0x014ff6000b800000 */
[----:B------:R-:W-:Y:S02]  /*16e0*/  UISETP.NE.AND UP0, UPT, UR60, URZ, UPT ;  /* 0x000000ff3c00728c */ /* 0x000fe4000bf05270 */
[----:B------:R-:W-:Y:S02]  /*16f0*/  UISETP.NE.AND UP1, UPT, UR60, 0x1, UPT ;  /* 0x000000013c00788c */ /* 0x000fe4000bf25270 */
[----:B------:R-:W-:Y:S02]  /*1700*/  UISETP.NE.AND UP2, UPT, UR57, URZ, UP0 ;  /* 0x000000ff3900728c */ /* 0x000fe40008745270 */
[----:B------:R-:W-:Y:S02]  /*1710*/  USEL UR4, URZ, 0x2, UP0 ;  /* 0x00000002ff047887 */ /* 0x000fe40008000000 */
[----:B------:R-:W-:Y:S02]  /*1720*/  USEL UR8, URZ, 0x1, UP2 ;  /* 0x00000001ff087887 */ /* 0x000fe40009000000 */
[----:B------:R-:W-:-:S02]  /*1730*/  UISETP.NE.AND UP2, UPT, UR57, URZ, UPT ;  /* 0x000000ff3900728c */ /* 0x000fc4000bf45270 */
[----:B------:R-:W-:Y:S02]  /*1740*/  USEL UR5, URZ, 0x4, UP1 ;  /* 0x00000004ff057887 */ /* 0x000fe40008800000 */
[----:B------:R-:W-:Y:S02]  /*1750*/  UISETP.NE.AND UP0, UPT, UR57, 0x1, UPT ;  /* 0x000000013900788c */ /* 0x000fe4000bf05270 */
[----:B------:R-:W-:Y:S02]  /*1760*/  USEL UR6, URZ, 0x8, UP1 ;  /* 0x00000008ff067887 */ /* 0x000fe40008800000 */
[----:B------:R-:W-:Y:S02]  /*1770*/  USEL UR7, UR5, 0x4, UP2 ;  /* 0x0000000405077887 */ /* 0x000fe40009000000 */
[----:B------:R-:W-:Y:S02]  /*1780*/  USEL UR4, UR4, 0x2, UP0 ;  /* 0x0000000204047887 */ /* 0x000fe40008000000 */
[----:B------:R-:W-:-:S02]  /*1790*/  USEL UR5, UR6, 0x8, UP0 ;  /* 0x0000000806057887 */ /* 0x000fc40008000000 */
[----:B------:R-:W-:-:S04]  /*17a0*/  UIADD3 UR4, UPT, UPT, UR4, UR7, UR8 ;  /* 0x0000000704047290 */ /* 0x000fc8000fffe008 */
[----:B------:R-:W-:-:S06]  /*17b0*/  UIADD3 UR4, UPT, UPT, UR4, UR5, URZ ;  /* 0x0000000504047290 */ /* 0x000fcc000fffe0ff */
[----:B------:R-:W-:-:S07]  /*17c0*/  MOV R2, UR4 ;  /* 0x0000000400027c02 */ /* 0x000fce0008000f00 */
.L_x_18:
[----:B------:R-:W1:Y:S01]  /*17d0*/  S2UR UR36, SR_CTAID.Z ;  /* 0x00000000002479c3 */ /* 0x000e620000002700 */
[----:B------:R-:W-:Y:S01]  /*17e0*/  UISETP.GE.AND UP0, UPT, UR23, 0x1, UPT ;  /* 0x000000011700788c */ /* 0x000fe2000bf06270 */
[----:B------:R-:W-:-:S08]  /*17f0*/  UMOV UR31, 0x3 ;  /* 0x00000003001f7882 */ /* 0x000fd00000000000 */
[----:B------:R-:W-:Y:S05]  /*1800*/  BRA.U !UP0, `(.L_x_19) ;  /* 0x0000000108d47547 */ /* 0x000fea000b800000 */
[----:B------:R-:W2:Y:S01]  /*1810*/  LDCU.128 UR12, c[0x0][0xb10] ;  /* 0x00016200ff0c77ac */ /* 0x000ea20008000c00 */
[----:B------:R-:W3:Y:S01]  /*1820*/  LDCU UR6, c[0x0][0x370] ;  /* 0x00006e00ff0677ac */ /* 0x000ee20008000800 */
[----:B------:R-:W4:Y:S01]  /*1830*/  LDCU UR5, c[0x0][0x374] ;  /* 0x00006e80ff0577ac */ /* 0x000f220008000800 */
[----:B------:R-:W1:Y:S01]  /*1840*/  LDCU UR29, c[0x0][0xb0c] ;  /* 0x00016180ff1d77ac */ /* 0x000e620008000800 */
[----:B------:R-:W1:Y:S01]  /*1850*/  LDCU UR4, c[0x0][0xb20] ;  /* 0x00016400ff0477ac */ /* 0x000e620008000800 */
[----:B------:R-:W1:Y:S01]  /*1860*/  LDCU.64 UR8, c[0x0][0xb28] ;  /* 0x00016500ff0877ac */ /* 0x000e620008000a00 */
[----:B--2---:R-:W-:Y:S02]  /*1870*/  UISETP.NE.AND UP0, UPT, UR14, 0x1, UPT ;  /* 0x000000010e00788c */ /* 0x004fe4000bf05270 */
[----:B----4-:R-:W-:Y:S02]  /*1880*/  UIMAD.WIDE.U32 UR10, UR5, UR15, URZ ;  /* 0x0000000f050a72a5 */ /* 0x010fe4000f8e00ff */
[----:B---3--:R-:W-:-:S02]  /*1890*/  UIMAD.WIDE.U32 UR18, UR6, UR12, URZ ;  /* 0x0000000c061272a5 */ /* 0x008fc4000f8e00ff */
[----:B-1----:R-:W-:Y:S02]  /*18a0*/  UISETP.NE.AND UP1, UPT, UR29, 0x1, UPT ;  /* 0x000000011d00788c */ /* 0x002fe4000bf25270 */
[----:B------:R-:W-:Y:S01]  /*18b0*/  UISETP.NE.AND UP2, UPT, UR23, 0x1, UPT ;  /* 0x000000011700788c */ /* 0x000fe2000bf45270 */
[----:B------:R-:W-:Y:S02]  /*18c0*/  UMOV UR10, UR11 ;  /* 0x0000000b000a7c82 */ /* 0x000fe40008000000 */
[----:B------:R-:W-:Y:S01]  /*18d0*/  UMOV UR18, UR19 ;  /* 0x0000001300127c82 */ /* 0x000fe20008000000 */
[----:B------:R-:W-:Y:S02]  /*18e0*/  @UP0 USHF.R.U32.HI UR5, URZ, UR4, UR10 ;  /* 0x00000004ff050299 */ /* 0x000fe4000801160a */
[----:B------:R-:W-:Y:S02]  /*18f0*/  UIMAD.WIDE.U32 UR20, UR45, UR15, URZ ;  /* 0x0000000f2d1472a5 */ /* 0x000fe4000f8e00ff */
[----:B------:R-:W-:-:S02]  /*1900*/  UIMAD.WIDE.U32 UR10, UR5, UR8, URZ ;  /* 0x00000008050a72a5 */ /* 0x000fc4000f8e00ff */
[----:B------:R-:W-:Y:S02]  /*1910*/  @UP1 USHF.R.U32.HI UR6, URZ, UR13, UR18 ;  /* 0x0000000dff061299 */ /* 0x000fe40008011612 */
[----:B------:R-:W-:Y:S02]  /*1920*/  UIMAD.WIDE.U32 UR16, UR46, UR12, URZ ;  /* 0x0000000c2e1072a5 */ /* 0x000fe4000f8e00ff */
[----:B------:R-:W-:Y:S01]  /*1930*/  UIMAD.WIDE.U32 UR18, UR6, UR8, URZ ;  /* 0x00000008061272a5 */ /* 0x000fe2000f8e00ff */
[----:B------:R-:W-:Y:S01]  /*1940*/  UMOV UR20, UR21 ;  /* 0x0000001500147c82 */ /* 0x000fe20008000000 */
[----:B------:R-:W-:Y:S01]  /*1950*/  UMOV UR10, UR11 ;  /* 0x0000000b000a7c82 */ /* 0x000fe20008000000 */
[----:B------:R-:W-:Y:S02]  /*1960*/  USHF.R.U32.HI UR20, URZ, UR4, UR20 ;  /* 0x00000004ff147299 */ /* 0x000fe40008011614 */
[----:B------:R-:W-:Y:S02]  /*1970*/  @UP2 USHF.R.U32.HI UR5, URZ, UR9, UR10 ;  /* 0x00000009ff052299 */ /* 0x000fe4000801160a */
[----:B------:R-:W-:Y:S01]  /*1980*/  UMOV UR7, UR19 ;  /* 0x0000001300077c82 */ /* 0x000fe20008000000 */
[----:B------:R-:W-:Y:S01]  /*1990*/  UMOV UR16, UR17 ;  /* 0x0000001100107c82 */ /* 0x000fe20008000000 */
[----:B------:R-:W-:-:S02]  /*19a0*/  @UP2 USHF.R.U32.HI UR6, URZ, UR9, UR7 ;  /* 0x00000009ff062299 */ /* 0x000fc40008011607 */
[----:B------:R-:W-:Y:S02]  /*19b0*/  USHF.R.U32.HI UR13, URZ, UR13, UR16 ;  /* 0x0000000dff0d7299 */ /* 0x000fe40008011610 */
[----:B------:R-:W-:Y:S02]  /*19c0*/  USEL UR4, UR45, UR20, !UP0 ;  /* 0x000000142d047287 */ /* 0x000fe4000c000000 */
[----:B------:R-:W-:Y:S02]  /*19d0*/  UIMAD UR7, UR5, UR23, URZ ;  /* 0x00000017050772a4 */ /* 0x000fe4000f8e02ff */
[----:B------:R-:W-:Y:S02]  /*19e0*/  USEL UR5, UR46, UR13, !UP1 ;  /* 0x0000000d2e057287 */ /* 0x000fe4000c800000 */
[----:B------:R-:W-:Y:S02]  /*19f0*/  UIMAD UR12, UR6, UR23, URZ ;  /* 0x00000017060c72a4 */ /* 0x000fe4000f8e02ff */
[----:B------:R-:W-:-:S02]  /*1a00*/  UISETP.GE.AND UP0, UPT, UR4, UR7, UPT ;  /* 0x000000070400728c */ /* 0x000fc4000bf06270 */
[----:B------:R-:W-:Y:S02]  /*1a10*/  UIMAD.WIDE.U32 UR10, UR4, UR8, URZ ;  /* 0x00000008040a72a5 */ /* 0x000fe4000f8e00ff */
[----:B------:R-:W-:Y:S02]  /*1a20*/  UISETP.GE.OR UP0, UPT, UR5, UR12, UP0 ;  /* 0x0000000c0500728c */ /* 0x000fe40008706670 */
[----:B------:R-:W-:Y:S02]  /*1a30*/  UIMAD.WIDE.U32 UR12, UR5, UR8, URZ ;  /* 0x00000008050c72a5 */ /* 0x000fe4000f8e00ff */
[----:B------:R-:W-:Y:S01]  /*1a40*/  UIADD3 UR10, UPT, UPT, -UR4, URZ, URZ ;  /* 0x000000ff040a7290 */ /* 0x000fe2000fffe1ff */
[----:B------:R-:W-:Y:S01]  /*1a50*/  UMOV UR8, UR11 ;  /* 0x0000000b00087c82 */ /* 0x000fe20008000000 */
[----:B------:R-:W-:Y:S02]  /*1a60*/  UIADD3 UR11, UPT, UPT, -UR5, URZ, URZ ;  /* 0x000000ff050b7290 */ /* 0x000fe4000fffe1ff */
[----:B------:R-:W-:-:S03]  /*1a70*/  USHF.R.U32.HI UR8, URZ, UR9, UR8 ;  /* 0x00000009ff087299 */ /* 0x000fc60008011608 */
[----:B------:R-:W-:Y:S01]  /*1a80*/  @!UP0 UMOV UR7, UR13 ;  /* 0x0000000d00078c82 */ /* 0x000fe20008000000 */
[----:B------:R-:W-:Y:S02]  /*1a90*/  UIMAD UR45, UR14, UR10, UR45 ;  /* 0x0000000a0e2d72a4 */ /* 0x000fe4000f8e022d */
[----:B------:R-:W-:Y:S02]  /*1aa0*/  USEL UR8, UR4, UR8, !UP2 ;  /* 0x0000000804087287 */ /* 0x000fe4000d000000 */
[----:B------:R-:W-:Y:S02]  /*1ab0*/  @!UP0 USHF.R.U32.HI UR7, URZ, UR9, UR7 ;  /* 0x00000009ff078299 */ /* 0x000fe40008011607 */
[----:B------:R-:W-:Y:S02]  /*1ac0*/  UIADD3 UR9, UPT, UPT, -UR8, URZ, URZ ;  /* 0x000000ff08097290 */ /* 0x000fe4000fffe1ff */
[----:B------:R-:W-:Y:S02]  /*1ad0*/  @!UP0 USEL UR7, UR5, UR7, !UP2 ;  /* 0x0000000705078287 */ /* 0x000fe4000d000000 */
[----:B------:R-:W-:-:S02]  /*1ae0*/  UIMAD UR9, UR23, UR9, UR4 ;  /* 0x00000009170972a4 */ /* 0x000fc4000f8e0204 */
[----:B------:R-:W-:Y:S02]  /*1af0*/  @!UP0 UIADD3 UR8, UPT, UPT, UR8, -UR7, URZ ;  /* 0x8000000708088290 */ /* 0x000fe4000fffe0ff */
[----:B------:R-:W-:Y:S02]  /*1b00*/  @!UP0 UIMAD UR6, UR9, UR6, UR7 ;  /* 0x00000006090682a4 */ /* 0x000fe4000f8e0207 */
[----:B------:R-:W-:Y:S02]  /*1b10*/  @!UP0 UIMAD UR4, UR8, UR23, UR5 ;  /* 0x00000017080482a4 */ /* 0x000fe4000f8e0205 */
[----:B------:R-:W-:Y:S02]  /*1b20*/  UIMAD UR46, UR29, UR11, UR46 ;  /* 0x0000000b1d2e72a4 */ /* 0x000fe4000f8e022e */
[----:B------:R-:W-:Y:S01]  /*1b30*/  UIMAD UR45, UR4, UR14, UR45 ;  /* 0x0000000e042d72a4 */ /* 0x000fe2000f8e022d */
[----:B------:R-:W-:Y:S02]  /*1b40*/  @!UP0 UMOV UR5, UR6 ;  /* 0x0000000600058c82 */ /* 0x000fe40008000000 */
[----:B------:R-:W-:-:S12]  /*1b50*/  UIMAD UR46, UR5, UR29, UR46 ;  /* 0x0000001d052e72a4 */ /* 0x000fd8000f8e022e */
.L_x_19:
[----:B------:R-:W-:Y:S02]  /*1b60*/  UISETP.NE.AND UP1, UPT, UR30, 0x1, UPT ;  /* 0x000000011e00788c */ /* 0x000fe4000bf25270 */
[----:B------:R-:W-:Y:S02]  /*1b70*/  ULOP3.LUT UR24, UR24, 0xffff, URZ, 0xc0, !UPT ;  /* 0x0000ffff18187892 */ /* 0x000fe4000f8ec0ff */
[----:B------:R-:W-:Y:S02]  /*1b80*/  ULOP3.LUT UR21, UR25, 0xffff, URZ, 0xc0, !UPT ;  /* 0x0000ffff19157892 */ /* 0x000fe4000f8ec0ff */
[----:B------:R-:W-:Y:S02]  /*1b90*/  UISETP.NE.AND UP0, UPT, UR22, 0x2, UPT ;  /* 0x000000021600788c */ /* 0x000fe4000bf05270 */
[----:B------:R-:W-:Y:S02]  /*1ba0*/  ULOP3.LUT UR28, UR28, 0x400, URZ, 0xc0, !UPT ;  /* 0x000004001c1c7892 */ /* 0x000fe4000f8ec0ff */
[----:B------:R-:W-:-:S02]  /*1bb0*/  ULOP3.LUT UR27, UR27, 0x400, URZ, 0xc0, !UPT ;  /* 0x000004001b1b7892 */ /* 0x000fc4000f8ec0ff */
[----:B------:R-:W-:Y:S02]  /*1bc0*/  USHF.L.U32 UR24, UR32, UR24, URZ ;  /* 0x0000001820187299 */ /* 0x000fe400080006ff */
[----:B------:R-:W-:Y:S01]  /*1bd0*/  USHF.L.U32 UR21, UR31, UR21, URZ ;  /* 0x000000151f157299 */ /* 0x000fe200080006ff */
[----:B------:R-:W-:Y:S11]  /*1be0*/  BRA.U UP1, `(.L_x_20) ;  /* 0x0000000101447547 */ /* 0x000ff6000b800000 */
[----:B------:R-:W2:Y:S01]  /*1bf0*/  LDCU.128 UR8, c[0x0][0xb10] ;  /* 0x00016200ff0877ac */ /* 0x000ea20008000c00 */
[----:B------:R-:W3:Y:S01]  /*1c00*/  LDCU UR12, c[0x0][0xb0c] ;  /* 0x00016180ff0c77ac */ /* 0x000ee20008000800 */
[----:B------:R-:W4:Y:S01]  /*1c10*/  LDCU UR13, c[0x0][0xb20] ;  /* 0x00016400ff0d77ac */ /* 0x000f220008000800 */
[----:B--2---:R-:W-:Y:S02]  /*1c20*/  UIMAD.WIDE.U32 UR6, UR46, UR8, URZ ;  /* 0x000000082e0672a5 */ /* 0x004fe4000f8e00ff */
[----:B------:R-:W-:Y:S02]  /*1c30*/  UIMAD.WIDE.U32 UR4, UR45, UR11, URZ ;  /* 0x0000000b2d0472a5 */ /* 0x000fe4000f8e00ff */
[----:B---3--:R-:W-:Y:S02]  /*1c40*/  UISETP.NE.AND UP2, UPT, UR12, 0x1, UPT ;  /* 0x000000010c00788c */ /* 0x008fe4000bf45270 */
[----:B------:R-:W-:Y:S01]  /*1c50*/  UISETP.NE.AND UP1, UPT, UR10, 0x1, UPT ;  /* 0x000000010a00788c */ /* 0x000fe2000bf25270 */
[----:B------:R-:W-:-:S02]  /*1c60*/  UMOV UR6, UR7 ;  /* 0x0000000700067c82 */ /* 0x000fc40008000000 */
[----:B------:R-:W-:Y:S01]  /*1c70*/  UMOV UR4, UR5 ;  /* 0x0000000500047c82 */ /* 0x000fe20008000000 */
[----:B------:R-:W-:Y:S02]  /*1c80*/  USHF.R.U32.HI UR9, URZ, UR9, UR6 ;  /* 0x00000009ff097299 */ /* 0x000fe40008011606 */
[----:B----4-:R-:W-:Y:S02]  /*1c90*/  USHF.R.U32.HI UR4, URZ, UR13, UR4 ;  /* 0x0000000dff047299 */ /* 0x010fe40008011604 */
[----:B------:R-:W-:Y:S02]  /*1ca0*/  USEL UR5, UR46, UR9, !UP2 ;  /* 0x000000092e057287 */ /* 0x000fe4000d000000 */
[----:B------:R-:W-:-:S04]  /*1cb0*/  USEL UR4, UR45, UR4, !UP1 ;  /* 0x000000042d047287 */ /* 0x000fc8000c800000 */
[----:B------:R-:W-:Y:S02]  /*1cc0*/  UIADD3 UR6, UPT, UPT, UR5, -UR4, URZ ;  /* 0x8000000405067290 */ /* 0x000fe4000fffe0ff */
[----:B------:R-:W-:Y:S02]  /*1cd0*/  UIADD3 UR4, UPT, UPT, -UR5, UR4, URZ ;  /* 0x0000000405047290 */ /* 0x000fe4000fffe1ff */
[----:B------:R-:W-:Y:S02]  /*1ce0*/  UIMAD UR45, UR6, UR10, UR45 ;  /* 0x0000000a062d72a4 */ /* 0x000fe4000f8e022d */
[----:B------:R-:W-:-:S12]  /*1cf0*/  UIMAD UR46, UR4, UR12, UR46 ;  /* 0x0000000c042e72a4 */ /* 0x000fd8000f8e022e */
.L_x_20:
[----:B------:R-:W-:Y:S05]  /*1d00*/  BRA.U !UP5, `(.L_x_21) ;  /* 0x000000010d0c7547 */ /* 0x000fea000b800000 */
[----:B------:R-:W-:Y:S01]  /*1d10*/  UCGABAR_WAIT ;  /* 0x0000000000007dc7 */ /* 0x000fe20008000000 */
[----:B------:R-:W-:Y:S01]  /*1d20*/  CCTL.IVALL ;  /* 0x00000000ff00798f */ /* 0x000fe20002000000 */
[----:B------:R-:W-:Y:S05]  /*1d30*/  BRA `(.L_x_22) ;  /* 0x0000000000047947 */ /* 0x000fea0003800000 */
.L_x_21:
[----:B------:R-:W-:Y:S06]  /*1d40*/  BAR.SYNC.DEFER_BLOCKING 0x0 ;  /* 0x0000000000007b1d */ /* 0x000fec0000010000 */
.L_x_22:
[----:B------:R-:W-:Y:S05]  /*1d50*/  BRA.U UP0, `(.L_x_23) ;  /* 0x0000002d00dc7547 */ /* 0x000fea000b800000 */
[----:B------:R-:W2:Y:S01]  /*1d60*/  LDCU UR6, c[0x0][0x38c] ;  /* 0x00007180ff0677ac */ /* 0x000ea20008000800 */
[----:B------:R-:W-:Y:S01]  /*1d70*/  PLOP3.LUT P1, PT, PT, PT, UP3, 0x80, 0x8 ;  /* 0x000000000008781c */ /* 0x000fe20003f2f038 */
[----:B------:R-:W-:Y:S01]  /*1d80*/  IMAD.MOV.U32 R12, RZ, RZ, 0x1 ;  /* 0x00000001ff0c7424 */ /* 0x000fe200078e00ff */
[----:B------:R-:W-:Y:S01]  /*1d90*/  ISETP.EQ.OR P2, PT, R0, RZ, P3 ;  /* 0x000000ff0000720c */ /* 0x000fe20001f42670 */
[----:B------:R-:W-:Y:S01]  /*1da0*/  UISETP.NE.AND UP1, UPT, UR22, URZ, UPT ;  /* 0x000000ff1600728c */ /* 0x000fe2000bf25270 */
[----:B------:R-:W-:Y:S02]  /*1db0*/  PLOP3.LUT P1, PT, P1, PT, PT, 0x8, 0x80 ;  /* 0x000000000080781c */ /* 0x000fe40000f2e170 */
[----:B------:R-:W-:Y:S01]  /*1dc0*/  CS2R R10, SRZ ;  /* 0x00000000000a7805 */ /* 0x000fe2000001ff00 */
[----:B------:R-:W-:Y:S01]  /*1dd0*/  IMAD.MOV.U32 R9, RZ, RZ, RZ ;  /* 0x000000ffff097224 */ /* 0x000fe200078e00ff */
[----:B------:R-:W3:Y:S01]  /*1de0*/  LDCU UR41, c[0x0][0x370] ;  /* 0x00006e00ff2977ac */ /* 0x000ee20008000800 */
[----:B------:R-:W-:Y:S01]  /*1df0*/  IMAD.MOV.U32 R8, RZ, RZ, 0x1 ;  /* 0x00000001ff087424 */ /* 0x000fe200078e00ff */
[----:B------:R-:W4:Y:S01]  /*1e00*/  LDCU.64 UR30, c[0x0][0x348] ;  /* 0x00006900ff1e77ac */ /* 0x000f220008000a00 */
[----:B------:R-:W1:Y:S01]  /*1e10*/  LDCU UR39, c[0x0][0x374] ;  /* 0x00006e80ff2777ac */ /* 0x000e620008000800 */
[----:B--2---:R-:W-:-:S02]  /*1e20*/  UIADD3 UR5, UPT, UPT, UR6, 0x1f, URZ ;  /* 0x0000001f06057890 */ /* 0x004fc4000fffe0ff */
[----:B------:R-:W-:Y:S02]  /*1e30*/  UIADD3 UR50, UPT, UPT, UR6, 0x3e, URZ ;  /* 0x0000003e06327890 */ /* 0x000fe4000fffe0ff */
[----:B------:R-:W-:-:S04]  /*1e40*/  USHF.R.S32.HI UR4, URZ, 0x1f, UR5 ;  /* 0x0000001fff047899 */ /* 0x000fc80008011405 */
[----:B------:R-:W-:Y:S02]  /*1e50*/  ULEA.HI UR4, UR4, UR5, URZ, 0x5 ;  /* 0x0000000504047291 */ /* 0x000fe4000f8f28ff */
[----:B------:R-:W-:Y:S02]  /*1e60*/  USHF.L.U32 UR5, UR26, 0x5, URZ ;  /* 0x000000051a057899 */ /* 0x000fe400080006ff */
[----:B------:R-:W-:Y:S02]  /*1e70*/  USHF.R.S32.HI UR43, URZ, 0x5, UR4 ;  /* 0x00000005ff2b7899 */ /* 0x000fe40008011404 */
[----:B------:R-:W-:Y:S02]  /*1e80*/  UIADD3 UR4, UPT, UPT, UR6, -0x1, URZ ;  /* 0xffffffff06047890 */ /* 0x000fe4000fffe0ff */
[----:B------:R-:W-:Y:S02]  /*1e90*/  UISETP.LT.U32.AND UP0, UPT, UR43, 0x36, UPT ;  /* 0x000000362b00788c */ /* 0x000fe4000bf01070 */
[----:B------:R-:W-:-:S02]  /*1ea0*/  UISETP.GE.U32.AND UP2, UPT, UR4, -0x3f, UPT ;  /* 0xffffffc10400788c */ /* 0x000fc4000bf46070 */
[----:B------:R-:W-:Y:S02]  /*1eb0*/  USEL UR42, UR43, 0x36, UP0 ;  /* 0x000000362b2a7887 */ /* 0x000fe40008000000 */
[----:B------:R-:W-:Y:S02]  /*1ec0*/  ULOP3.LUT UR44, UR5, 0x20, URZ, 0xe2, !UPT ;  /* 0x00000020052c7892 */ /* 0x000fe4000f8ee2ff */
[----:B------:R-:W-:Y:S02]  /*1ed0*/  UIADD3 UR25, UPT, UPT, UR42, -0x1, URZ ;  /* 0xffffffff2a197890 */ /* 0x000fe4000fffe0ff */
[----:B------:R-:W-:Y:S02]  /*1ee0*/  USEL UR26, UR34, 0x2, UP1 ;  /* 0x00000002221a7887 */ /* 0x000fe40008800000 */
[----:B------:R-:W-:Y:S02]  /*1ef0*/  UIADD3 UR47, UPT, UPT, UR43, -UR42, URZ ;  /* 0x8000002a2b2f7290 */ /* 0x000fe4000fffe0ff */
[----:B------:R-:W-:Y:S01]  /*1f00*/  @UP2 UIADD3 UR25, UPT, UPT, UR42, URZ, URZ ;  /* 0x000000ff2a192290 */ /* 0x000fe2000fffe0ff */
[----:B------:R-:W-:-:S03]  /*1f10*/  UMOV UR5, URZ ;  /* 0x000000ff00057c82 */ /* 0x000fc60008000000 */
[----:B-1-34-:R-:W-:-:S12]  /*1f20*/  UIADD3 UR25, UPT, UPT, UR25, 0x1, URZ ;  /* 0x0000000119197890 */ /* 0x01afd8000fffe0ff */
.L_x_43:
[----:B------:R-:W-:Y:S01]  /*1f30*/  UISETP.NE.AND UP0, UPT, UR48, URZ, UPT ;  /* 0x000000ff3000728c */ /* 0x000fe2000bf05270 */
[----:B------:R-:W1:Y:S08]  /*1f40*/  S2UR UR48, SR_CgaCtaId ;  /* 0x00000000003079c3 */ /* 0x000e700000008800 */
[----:B------:R-:W-:Y:S05]  /*1f50*/  BRA.U UP0, `(.L_x_24) ;  /* 0x0000000100347547 */ /* 0x000fea000b800000 */
[----:B------:R-:W2:Y:S01]  /*1f60*/  S2R R0, SR_CgaCtaId ;  /* 0x0000000000007919 */ /* 0x000ea20000008800 */
[----:B------:R-:W-:-:S04]  /*1f70*/  MOV R2, 0x400 ;  /* 0x0000040000027802 */ /* 0x000fc80000000f00 */
[----:B--2---:R-:W-:Y:S02]  /*1f80*/  LEA R0, R0, R2, 0x18 ;  /* 0x0000000200007211 */ /* 0x004fe400078ec0ff */
[----:B------:R-:W-:-:S03]  /*1f90*/  SHF.L.U32 R2, R8, 0x1f, RZ ;  /* 0x0000001f08027819 */ /* 0x000fc600000006ff */
[----:B------:R-:W-:-:S04]  /*1fa0*/  IMAD R0, R9, 0x8, R0 ;  /* 0x0000000809007824 */ /* 0x000fc800078e0200 */
[----:B------:R-:W2:Y:S02]  /*1fb0*/  SYNCS.PHASECHK.TRANS64.TRYWAIT P0, [R0+URZ+0x3f0], R2 ;  /* 0x0003f002000075a7 */ /* 0x000ea400080011ff */
[----:B--2---:R-:W-:Y:S05]  /*1fc0*/  @!P0 BRA `(.L_x_25) ;  /* 0x0000006800c88947 */ /* 0x004fea0003800000 */
.L_x_153:
[----:B------:R-:W-:Y:S01]  /*1fd0*/  VIADD R9, R9, 0x1 ;  /* 0x0000000109097836 */ /* 0x000fe20000000000 */
[----:B------:R2:W-:Y:S04]  /*1fe0*/  SYNCS.ARRIVE.TRANS64.A1T0 RZ, [R0+URZ+0x3e0], RZ ;  /* 0x0003e0ff00ff79a7 */ /* 0x0005e800081000ff */
[----:B------:R-:W-:-:S04]  /*1ff0*/  ISETP.NE.AND P0, PT, R9, 0x2, PT ;  /* 0x000000020900780c */ /* 0x000fc80003f05270 */
[----:B------:R-:W-:Y:S02]  /*2000*/  SEL R9, R9, RZ, P0 ;  /* 0x000000ff09097207 */ /* 0x000fe40000000000 */
[----:B--2---:R-:W-:-:S04]  /*2010*/  SEL R0, RZ, 0x1, P0 ;  /* 0x00000001ff007807 */ /* 0x004fc80000000000 */
[----:B------:R-:W-:-:S07]  /*2020*/  LOP3.LUT R8, R8, R0, RZ, 0x3c, !PT ;  /* 0x0000000008087212 */ /* 0x000fce00078e3cff */
.L_x_24:
[----:B------:R-:W-:Y:S01]  /*2030*/  UMOV UR6, 0x400 ;  /* 0x0000040000067882 */ /* 0x000fe20000000000 */
[----:B------:R-:W-:Y:S01]  /*2040*/  SHF.L.U32 R0, R12, 0x1f, RZ ;  /* 0x0000001f0c007819 */ /* 0x000fe200000006ff */
[----:B-1----:R-:W-:Y:S02]  /*2050*/  ULEA UR6, UR48, UR6, 0x18 ;  /* 0x0000000630067291 */ /* 0x002fe4000f8ec0ff */
[----:B------:R-:W-:Y:S02]  /*2060*/  UISETP.GE.U32.AND UP0, UPT, UR50, 0x3f, UPT ;  /* 0x0000003f3200788c */ /* 0x000fe4000bf06070 */
[----:B------:R-:W-:Y:S02]  /*2070*/  ULEA UR4, UR5, UR6, 0x3 ;  /* 0x0000000605047291 */ /* 0x000fe4000f8e18ff */
[----:B------:R-:W-:Y:S02]  /*2080*/  ULEA UR11, UR45, UR49, 0x1 ;  /* 0x000000312d0b7291 */ /* 0x000fe4000f8e08ff */
[----:B------:R-:W-:-:S02]  /*2090*/  ULEA UR35, UR46, UR44, 0x6 ;  /* 0x0000002c2e237291 */ /* 0x000fc4000f8e30ff */
[----:B------:R-:W-:Y:S01]  /*20a0*/  USHF.L.U32 UR11, UR11, 0x5, URZ ;  /* 0x000000050b0b7899 */ /* 0x000fe200080006ff */
[----:B------:R-:W-:Y:S02]  /*20b0*/  UMOV UR13, URZ ;  /* 0x000000ff000d7c82 */ /* 0x000fe40008000000 */
[----:B------:R1:W2:Y:S01]  /*20c0*/  SYNCS.PHASECHK.TRANS64.TRYWAIT P0, [UR4+0x1b0], R0 ;  /* 0x0001b000ff0075a7 */ /* 0x0002a20008001104 */
[----:B------:R-:W-:Y:S08]  /*20d0*/  BRA.U !UP0, `(.L_x_26) ;  /* 0x0000000108c47547 */ /* 0x000ff0000b800000 */
[----:B------:R-:W-:Y:S01]  /*20e0*/  UMOV UR7, URZ ;  /* 0x000000ff00077c82 */ /* 0x000fe20008000000 */
[----:B------:R-:W-:-:S05]  /*20f0*/  UMOV UR4, UR5 ;  /* 0x0000000500047c82 */ /* 0x000fca0008000000 */
.L_x_32:
[----:B------:R-:W-:Y:S01]  /*2100*/  ULEA UR33, UR4, UR6, 0x3 ;  /* 0x0000000604217291 */ /* 0x000fe2000f8e18ff */
[----:B------:R-:W-:Y:S01]  /*2110*/  @!P3 MOV R2, 0x1000 ;  /* 0x000010000002b802 */ /* 0x000fe20000000f00 */
[----:B--2-4-:R-:W-:Y:S10]  /*2120*/  @P0 BRA `(.L_x_27) ;  /* 0x00000000000c0947 */ /* 0x014ff40003800000 */
[----:B------:R-:W-:-:S04]  /*2130*/  SHF.L.U32 R3, R12, 0x1f, RZ ;  /* 0x0000001f0c037819 */ /* 0x000fc800000006ff */
[----:B------:R-:W2:Y:S02]  /*2140*/  SYNCS.PHASECHK.TRANS64.TRYWAIT P0, [UR33+0x1b0], R3 ;  /* 0x0001b003ff0075a7 */ /* 0x000ea40008001121 */
[----:B--2---:R-:W-:Y:S05]  /*2150*/  @!P0 BRA `(.L_x_28) ;  /* 0x0000006800788947 */ /* 0x004fea0003800000 */
.L_x_27:
[----:B------:R2:W-:Y:S01]  /*2160*/  @!P3 SYNCS.ARRIVE.TRANS64 RZ, [UR33], R2 ;  /* 0x00000002ffffb9a7 */ /* 0x0005e20008000021 */
[----:B------:R-:W-:-:S04]  /*2170*/  ULOP3.LUT UR5, UR26, 0x2, URZ, 0xfc, !UPT ;  /* 0x000000021a057892 */ /* 0x000fc8000f8efcff */
[----:B------:R-:W-:-:S09]  /*2180*/  UISETP.NE.AND UP0, UPT, UR5, 0x2, UPT ;  /* 0x000000020500788c */ /* 0x000fd2000bf05270 */
[----:B------:R-:W-:Y:S05]  /*2190*/  BRA.U UP0, `(.L_x_29) ;  /* 0x0000000100047547 */ /* 0x000fea000b800000 */
[----:B------:R-:W-:Y:S05]  /*21a0*/  BPT.TRAP 0x1 ;  /* 0x000000040000795c */ /* 0x000fea0000300000 */
.L_x_29:
[----:B------:R-:W-:Y:S04]  /*21b0*/  BSSY.RECONVERGENT B0, `(.L_x_30) ;  /* 0x0000003000007945 */ /* 0x000fe80003800200 */
[----:B------:R-:W-:Y:S05]  /*21c0*/  @P2 BRA `(.L_x_31) ;  /* 0x0000000000042947 */ /* 0x000fea0003800000 */
[----:B------:R-:W-:Y:S05]  /*21d0*/  BPT.TRAP 0x1 ;  /* 0x000000040000795c */ /* 0x000fea0000300000 */
.L_x_31:
[----:B------:R-:W-:Y:S05]  /*21e0*/  BSYNC.RECONVERGENT B0 ;  /* 0x0000000000007941 */ /* 0x000fea0003800200 */
.L_x_30:
[----:B------:R-:W-:Y:S02]  /*21f0*/  UIADD3 UR5, UPT, UPT, UR4, 0x1, URZ ;  /* 0x0000000104057890 */ /* 0x000fe4000fffe0ff */
[----:B------:R-:W-:Y:S02]  /*2200*/  USHF.L.U32 UR4, UR4, 0xb, URZ ;  /* 0x0000000b04047899 */ /* 0x000fe400080006ff */
[----:B------:R-:W-:Y:S02]  /*2210*/  UISETP.NE.AND UP0, UPT, UR5, 0x36, UPT ;  /* 0x000000360500788c */ /* 0x000fe4000bf05270 */
[----:B------:R-:W-:Y:S02]  /*2220*/  USHF.L.U32 UR34, UR7, 0x5, URZ ;  /* 0x0000000507227899 */ /* 0x000fe400080006ff */
[----:B------:R-:W-:Y:S02]  /*2230*/  USEL UR9, URZ, 0x1, UP0 ;  /* 0x00000001ff097887 */ /* 0x000fe40008000000 */
[----:B------:R-:W-:-:S02]  /*2240*/  USEL UR5, UR5, URZ, UP0 ;  /* 0x000000ff05057287 */ /* 0x000fc40008000000 */
[----:B------:R-:W-:Y:S02]  /*2250*/  UIADD3 UR14, UP0, UPT, UR30, 0x180, URZ ;  /* 0x000001801e0e7890 */ /* 0x000fe4000ff1e0ff */
[----:B------:R-:W-:Y:S01]  /*2260*/  ULEA UR8, UR5, UR6, 0x3 ;  /* 0x0000000605087291 */ /* 0x000fe2000f8e18ff */
[----:B------:R-:W-:Y:S01]  /*2270*/  LOP3.LUT R12, R12, UR9, RZ, 0x3c, !PT ;  /* 0x000000090c0c7c12 */ /* 0x000fe2000f8e3cff */
[----:B------:R-:W-:Y:S02]  /*2280*/  UIADD3 UR7, UPT, UPT, UR7, 0x1, URZ ;  /* 0x0000000107077890 */ /* 0x000fe4000fffe0ff */
[----:B------:R-:W-:Y:S01]  /*2290*/  UIADD3 UR16, UP1, UPT, UR30, 0x80, URZ ;  /* 0x000000801e107890 */ /* 0x000fe2000ff3e0ff */
[----:B-1----:R-:W-:Y:S01]  /*22a0*/  SHF.L.U32 R0, R12, 0x1f, RZ ;  /* 0x0000001f0c007819 */ /* 0x002fe200000006ff */
[----:B------:R-:W-:Y:S02]  /*22b0*/  ULOP3.LUT UR32, UR28, UR4, URZ, 0xfc, !UPT ;  /* 0x000000041c207292 */ /* 0x000fe4000f8efcff */
[----:B------:R-:W-:Y:S01]  /*22c0*/  UIADD3.X UR15, UPT, UPT, URZ, UR31, URZ, UP0, !UPT ;  /* 0x0000001fff0f7290 */ /* 0x000fe200087fe4ff */
[----:B------:R3:W4:Y:S01]  /*22d0*/  SYNCS.PHASECHK.TRANS64.TRYWAIT P0, [UR8+0x1b0], R0 ;  /* 0x0001b000ff0075a7 */ /* 0x0007220008001108 */
[----:B------:R-:W-:-:S02]  /*22e0*/  ULOP3.LUT UR8, UR27, UR4, URZ, 0xfc, !UPT ;  /* 0x000000041b087292 */ /* 0x000fc4000f8efcff */
[----:B------:R-:W-:Y:S02]  /*22f0*/  UISETP.NE.AND UP0, UPT, UR7, UR25, UPT ;  /* 0x000000190700728c */ /* 0x000fe4000bf05270 */
[----:B------:R-:W-:Y:S02]  /*2300*/  UIADD3.X UR17, UPT, UPT, URZ, UR31, URZ, UP1, !UPT ;  /* 0x0000001fff117290 */ /* 0x000fe40008ffe4ff */
[----:B------:R-:W-:Y:S02]  /*2310*/  UIADD3 UR32, UPT, UPT, UR6, 0x2800, UR32 ;  /* 0x0000280006207890 */ /* 0x000fe4000fffe020 */
[----:B------:R-:W-:Y:S02]  /*2320*/  UPRMT UR13, URZ, 0x5410, UR24 ;  /* 0x00005410ff0d7896 */ /* 0x000fe40008000018 */
[----:B------:R-:W-:Y:S02]  /*2330*/  UIADD3 UR8, UPT, UPT, UR6, 0x1d800, UR8 ;  /* 0x0001d80006087890 */ /* 0x000fe4000fffe008 */
[----:B------:R-:W-:Y:S01]  /*2340*/  UPRMT UR4, URZ, 0x5410, UR21 ;  /* 0x00005410ff047896 */ /* 0x000fe20008000015 */
[----:B------:R-:W-:Y:S01]  /*2350*/  UMOV UR18, 0x0 ;  /* 0x0000000000127882 */ /* 0x000fe20000000000 */
[----:B------:R-:W-:Y:S01]  /*2360*/  UMOV UR19, 0x10000000 ;  /* 0x1000000000137882 */ /* 0x000fe20000000000 */
[----:B------:R-:W-:Y:S01]  /*2370*/  UMOV UR12, UR36 ;  /* 0x00000024000c7c82 */ /* 0x000fe20008000000 */
[----:B------:R-:W-:Y:S01]  /*2380*/  UMOV UR9, UR33 ;  /* 0x0000002100097c82 */ /* 0x000fe20008000000 */
[----:B------:R-:W-:Y:S01]  /*2390*/  UMOV UR10, UR34 ;  /* 0x00000022000a7c82 */ /* 0x000fe20008000000 */
[----:B------:R1:W-:Y:S03]  /*23a0*/  UTMALDG.3D.MULTICAST [UR32], [UR16], UR13, desc[UR18] ;  /* 0x00001220100073b4 */ /* 0x0003e6000801180d */
[----:B------:R2:W-:Y:S01]  /*23b0*/  UTMALDG.3D.MULTICAST [UR8], [UR14], UR4, desc[UR18] ;  /* 0x000012080e0073b4 */ /* 0x0005e20008011804 */
[----:B-1----:R-:W-:Y:S01]  /*23c0*/  UMOV UR13, UR25 ;  /* 0x00000019000d7c82 */ /* 0x002fe20008000000 */
[----:B--2---:R-:W-:Y:S01]  /*23d0*/  UMOV UR4, UR5 ;  /* 0x0000000500047c82 */ /* 0x004fe20008000000 */
[----:B---3--:R-:W-:Y:S05]  /*23e0*/  BRA.U UP0, `(.L_x_32) ;  /* 0xfffffffd00447547 */ /* 0x008fea000b83ffff */
.L_x_26:
[----:B------:R-:W-:Y:S01]  /*23f0*/  ULEA UR4, UR5, UR6, 0x3 ;  /* 0x0000000605047291 */ /* 0x000fe2000f8e18ff */
[----:B-1----:R-:W-:Y:S01]  /*2400*/  SHF.L.U32 R0, R12, 0x1f, RZ ;  /* 0x0000001f0c007819 */ /* 0x002fe200000006ff */
[----:B------:R-:W-:Y:S01]  /*2410*/  @!P1 SYNCS.ARRIVE.TRANS64.A1T0 RZ, [UR6+0x378], RZ ;  /* 0x000378ffffff99a7 */ /* 0x000fe20008100006 */
[----:B------:R-:W-:-:S06]  /*2420*/  UISETP.GT.AND UP0, UPT, UR43, UR42, UPT ;  /* 0x0000002a2b00728c */ /* 0x000fcc000bf04270 */
[----:B--2-4-:R1:W2:Y:S03]  /*2430*/  SYNCS.PHASECHK.TRANS64.TRYWAIT P0, [UR4+0x1b0], R0 ;  /* 0x0001b000ff0075a7 */ /* 0x0142a60008001104 */
[----:B------:R-:W-:Y:S05]  /*2440*/  BRA.U !UP0, `(.L_x_33) ;  /* 0x0000000108c87547 */ /* 0x000fea000b800000 */
[----:B------:R-:W-:Y:S01]  /*2450*/  UIADD3 UR29, UPT, UPT, UR47, UR13, URZ ;  /* 0x0000000d2f1d7290 */ /* 0x000fe2000fffe0ff */
[----:B------:R-:W-:-:S11]  /*2460*/  UMOV UR4, UR5 ;  /* 0x0000000500047c82 */ /* 0x000fd60008000000 */
.L_x_39:
[----:B------:R-:W-:Y:S01]  /*2470*/  ULEA UR17, UR4, UR6, 0x3 ;  /* 0x0000000604117291 */ /* 0x000fe2000f8e18ff */
[----:B--2---:R-:W-:Y:S01]  /*2480*/  @!P3 MOV R2, 0x1000 ;  /* 0x000010000002b802 */ /* 0x004fe20000000f00 */
[----:B--2-4-:R-:W-:Y:S10]  /*2490*/  @P0 BRA `(.L_x_34) ;  /* 0x00000000000c0947 */ /* 0x014ff40003800000 */
[----:B------:R-:W-:-:S04]  /*24a0*/  SHF.L.U32 R3, R12, 0x1f, RZ ;  /* 0x0000001f0c037819 */ /* 0x000fc800000006ff */
[----:B------:R-:W2:Y:S02]  /*24b0*/  SYNCS.PHASECHK.TRANS64.TRYWAIT P0, [UR17+0x1b0], R3 ;  /* 0x0001b003ff0075a7 */ /* 0x000ea40008001111 */
[----:B--2---:R-:W-:Y:S05]  /*24c0*/  @!P0 BRA `(.L_x_35) ;  /* 0x0000006400b48947 */ /* 0x004fea0003800000 */
.L_x_34:
[----:B------:R2:W-:Y:S01]  /*24d0*/  @!P3 SYNCS.ARRIVE.TRANS64 RZ, [UR17], R2 ;  /* 0x00000002ffffb9a7 */ /* 0x0005e20008000011 */
[----:B------:R-:W-:-:S04]  /*24e0*/  ULOP3.LUT UR5, UR26, 0x2, URZ, 0xfc, !UPT ;  /* 0x000000021a057892 */ /* 0x000fc8000f8efcff */
[----:B------:R-:W-:-:S09]  /*24f0*/  UISETP.NE.AND UP0, UPT, UR5, 0x2, UPT ;  /* 0x000000020500788c */ /* 0x000fd2000bf05270 */
[----:B------:R-:W-:Y:S05]  /*2500*/  BRA.U UP0, `(.L_x_36) ;  /* 0x0000000100047547 */ /* 0x000fea000b800000 */
[----:B------:R-:W-:Y:S05]  /*2510*/  BPT.TRAP 0x1 ;  /* 0x000000040000795c */ /* 0x000fea0000300000 */
.L_x_36:
[----:B------:R-:W-:Y:S04]  /*2520*/  BSSY.RECONVERGENT B0, `(.L_x_37) ;  /* 0x0000003000007945 */ /* 0x000fe80003800200 */
[----:B------:R-:W-:Y:S05]  /*2530*/  @P2 BRA `(.L_x_38) ;  /* 0x0000000000042947 */ /* 0x000fea0003800000 */
[----:B------:R-:W-:Y:S05]  /*2540*/  BPT.TRAP 0x1 ;  /* 0x000000040000795c */ /* 0x000fea0000300000 */
.L_x_38:
[----:B------:R-:W-:Y:S05]  /*2550*/  BSYNC.RECONVERGENT B0 ;  /* 0x0000000000007941 */ /* 0x000fea0003800200 */
.L_x_37:
        /* <DEDUP_REMOVED lines=17> */
[----:B------:R-:W-:Y:S02]  /*2670*/  UIADD3 UR16, UPT, UPT, UR6, 0x2800, UR16 ;  /* 0x0000280006107890 */ /* 0x000fe4000fffe010 */
[----:B------:R-:W-:Y:S02]  /*2680*/  UIADD3.X UR15, UPT, UPT, URZ, UR31, URZ, UP1, !UPT ;  /* 0x0000001fff0f7290 */ /* 0x000fe40008ffe4ff */
        /* <DEDUP_REMOVED lines=8> */
[----:B------:R-:W-:Y:S01]  /*2710*/  UMOV UR9, UR17 ;  /* 0x0000001100097c82 */ /* 0x000fe20008000000 */
[----:B------:R-:W-:Y:S01]  /*2720*/  UMOV UR10, UR18 ;  /* 0x00000012000a7c82 */ /* 0x000fe20008000000 */
[----:B------:R-:W-:Y:S01]  /*2730*/  UTMALDG.3D.MULTICAST [UR16], [UR14], UR7, desc[UR32] ;  /* 0x000020100e0073b4 */ /* 0x000fe20008011807 */
[----:B------:R1:W-:Y:S02]  /*2740*/  UTMALDG.3D.MULTICAST [UR8], [UR22], UR4, desc[UR32] ;  /* 0x00002008160073b4 */ /* 0x0003e40008011804 */
[----:B-1----:R-:W-:Y:S01]  /*2750*/  UMOV UR4, UR5 ;  /* 0x0000000500047c82 */ /* 0x002fe20008000000 */
[----:B---3--:R-:W-:Y:S05]  /*2760*/  BRA.U UP0, `(.L_x_39) ;  /* 0xfffffffd00407547 */ /* 0x008fea000b83ffff */
.L_x_33:
[C---:B------:R-:W-:Y:S01]  /*2770*/  LEA R3, R11.reuse, UR6, 0x3 ;  /* 0x000000060b037c11 */ /* 0x040fe2000f8e18ff */
[----:B------:R-:W-:Y:S01]  /*2780*/  NOP ;  /* 0x0000000000007918 */ /* 0x000fe20000000000 */
[----:B-1----:R-:W-:Y:S02]  /*2790*/  SHF.L.U32 R0, R10, 0x1f, RZ ;  /* 0x0000001f0a007819 */ /* 0x002fe400000006ff */
[----:B------:R-:W-:Y:S02]  /*27a0*/  LEA R4, R11, UR6, 0x4 ;  /* 0x000000060b047c11 */ /* 0x000fe4000f8e20ff */
[----:B--2-4-:R-:W1:Y:S02]  /*27b0*/  SYNCS.PHASECHK.TRANS64.TRYWAIT P0, [R3+URZ+0x380], R0 ;  /* 0x00038000030075a7 */ /* 0x014e6400080011ff */
[----:B-1----:R-:W-:Y:S05]  /*27c0*/  @!P0 BRA `(.L_x_40) ;  /* 0x00000064000c8947 */ /* 0x002fea0003800000 */
.L_x_156:
[----:B------:R-:W2:Y:S01]  /*27d0*/  LDS.128 R4, [R4+0x410] ;  /* 0x0004100004047984 */ /* 0x000ea20000000c00 */
[----:B------:R-:W-:Y:S01]  /*27e0*/  UISETP.GE.AND UP0, UPT, UR40, 0x1, UPT ;  /* 0x000000012800788c */ /* 0x000fe2000bf06270 */
[----:B------:R-:W-:Y:S01]  /*27f0*/  @!PT LDS RZ, [RZ] ;  /* 0x00000000fffff984 */ /* 0x000fe20000000800 */
[----:B------:R-:W-:Y:S01]  /*2800*/  @!PT LDS RZ, [RZ] ;  /* 0x00000000fffff984 */ /* 0x000fe20000000800 */
[----:B------:R-:W-:Y:S01]  /*2810*/  @!PT LDS RZ, [RZ] ;  /* 0x00000000fffff984 */ /* 0x000fe20000000800 */
[----:B------:R-:W-:Y:S01]  /*2820*/  @!PT LDS RZ, [RZ] ;  /* 0x00000000fffff984 */ /* 0x000fe20000000800 */
[----:B------:R3:W-:Y:S06]  /*2830*/  MEMBAR.ALL.CTA ;  /* 0x0000000000007992 */ /* 0x0007ec0000008000 */
[----:B---3--:R-:W3:Y:S01]  /*2840*/  FENCE.VIEW.ASYNC.S ;  /* 0x00000000000073c6 */ /* 0x008ee20000000000 */
[----:B--2---:R-:W-:-:S13]  /*2850*/  LOP3.LUT P0, RZ, R6, 0x1, RZ, 0xc0, !PT ;  /* 0x0000000106ff7812 */ /* 0x004fda000780c0ff */
[----:B---3--:R-:W-:Y:S01]  /*2860*/  VOTEU.ANY UP1, P0 ;  /* 0x0000000000ff7886 */ /* 0x008fe20000020100 */
[----:B------:R-:W-:-:S13]  /*2870*/  PLOP3.LUT P0, PT, PT, PT, UP1, 0x80, 0x8 ;  /* 0x000000000008781c */ /* 0x000fda0003f0f018 */
[----:B-1----:R-:W-:Y:S02]  /*2880*/  @P0 LOP3.LUT R0, R5, 0xffff, RZ, 0xc0, !PT ;  /* 0x0000ffff05000812 */ /* 0x002fe400078ec0ff */
[----:B------:R-:W-:Y:S02]  /*2890*/  @P0 MOV R2, R4 ;  /* 0x0000000400020202 */ /* 0x000fe40000000f00 */
[----:B------:R-:W-:Y:S01]  /*28a0*/  @P0 R2UR UR7, R0 ;  /* 0x00000000000702ca */ /* 0x000fe200000e0000 */
[----:B------:R-:W-:Y:S01]  /*28b0*/  VIADD R0, R3, 0x390 ;  /* 0x0000039003007836 */ /* 0x000fe20000000000 */
[----:B------:R-:W-:Y:S02]  /*28c0*/  @P0 SHF.R.U32.HI R4, RZ, 0x10, R5 ;  /* 0x00000010ff040819 */ /* 0x000fe40000011605 */
[----:B------:R-:W-:Y:S02]  /*28d0*/  @P0 R2UR UR8, R2 ;  /* 0x00000000020802ca */ /* 0x000fe400000e0000 */
[----:B------:R-:W-:-:S02]  /*28e0*/  PRMT R0, RZ, 0x654, R0 ;  /* 0x00000654ff007816 */ /* 0x000fc40000000000 */
[----:B------:R-:W-:Y:S02]  /*28f0*/  @P0 R2UR UR4, R4 ;  /* 0x00000000040402ca */ /* 0x000fe400000e0000 */
[----:B------:R1:W-:Y:S03]  /*2900*/  SYNCS.ARRIVE.TRANS64.RED.A1T0 RZ, [R0+URZ], RZ ;  /* 0x000000ff00ff79a7 */ /* 0x0003e600081004ff */
[----:B------:R-:W-:-:S04]  /*2910*/  @UP1 UMOV UR37, UR7 ;  /* 0x0000000700251c82 */ /* 0x000fc80008000000 */
[----:B------:R-:W-:-:S04]  /*2920*/  @UP1 UMOV UR38, UR8 ;  /* 0x0000000800261c82 */ /* 0x000fc80008000000 */
[----:B------:R-:W-:Y:S01]  /*2930*/  @UP1 UMOV UR36, UR4 ;  /* 0x0000000400241c82 */ /* 0x000fe20008000000 */
[----:B------:R-:W-:Y:S05]  /*2940*/  BRA.U !UP0, `(.L_x_41) ;  /* 0x0000000108d47547 */ /* 0x000fea000b800000 */
[----:B------:R-:W2:Y:S01]  /*2950*/  LDCU.128 UR12, c[0x0][0xb10] ;  /* 0x00016200ff0c77ac */ /* 0x000ea20008000c00 */
[----:B------:R-:W3:Y:S01]  /*2960*/  LDCU UR29, c[0x0][0xb20] ;  /* 0x00016400ff1d77ac */ /* 0x000ee20008000800 */
[----:B------:R-:W4:Y:S01]  /*2970*/  LDCU UR20, c[0x0][0xb0c] ;  /* 0x00016180ff1477ac */ /* 0x000f220008000800 */
[----:B------:R-:W1:Y:S01]  /*2980*/  LDCU.64 UR10, c[0x0][0xb28] ;  /* 0x00016500ff0a77ac */ /* 0x000e620008000a00 */
[----:B------:R-:W-:Y:S02]  /*2990*/  UISETP.NE.AND UP3, UPT, UR40, 0x1, UPT ;  /* 0x000000012800788c */ /* 0x000fe4000bf65270 */
[----:B--2---:R-:W-:Y:S02]  /*29a0*/  UIMAD.WIDE.U32 UR16, UR39, UR15, URZ ;  /* 0x0000000f271072a5 */ /* 0x004fe4000f8e00ff */
[----:B------:R-:W-:Y:S02]  /*29b0*/  UIMAD.WIDE.U32 UR8, UR41, UR12, URZ ;  /* 0x0000000c290872a5 */ /* 0x000fe4000f8e00ff */
[----:B------:R-:W-:-:S02]  /*29c0*/  UISETP.NE.AND UP0, UPT, UR14, 0x1, UPT ;  /* 0x000000010e00788c */ /* 0x000fc4000bf05270 */
[----:B------:R-:W-:Y:S01]  /*29d0*/  UIMAD.WIDE.U32 UR22, UR37, UR15, URZ ;  /* 0x0000000f251672a5 */ /* 0x000fe2000f8e00ff */
[----:B------:R-:W-:Y:S02]  /*29e0*/  UMOV UR16, UR17 ;  /* 0x0000001100107c82 */ /* 0x000fe40008000000 */
[----:B------:R-:W-:Y:S01]  /*29f0*/  UMOV UR8, UR9 ;  /* 0x0000000900087c82 */ /* 0x000fe20008000000 */
[----:B---3--:R-:W-:Y:S02]  /*2a00*/  USHF.R.U32.HI UR16, URZ, UR29, UR16 ;  /* 0x0000001dff107299 */ /* 0x008fe40008011610 */
[----:B----4-:R-:W-:Y:S02]  /*2a10*/  UISETP.NE.AND UP2, UPT, UR20, 0x1, UPT ;  /* 0x000000011400788c */ /* 0x010fe4000bf45270 */
[----:B------:R-:W-:Y:S02]  /*2a20*/  USHF.R.U32.HI UR8, URZ, UR13, UR8 ;  /* 0x0000000dff087299 */ /* 0x000fe40008011608 */
[----:B------:R-:W-:-:S02]  /*2a30*/  USEL UR7, UR39, UR16, !UP0 ;  /* 0x0000001027077287 */ /* 0x000fc4000c000000 */
[----:B------:R-:W-:Y:S02]  /*2a40*/  USEL UR8, UR41, UR8, !UP2 ;  /* 0x0000000829087287 */ /* 0x000fe4000d000000 */
[----:B-1----:R-:W-:Y:S01]  /*2a50*/  UIMAD.WIDE.U32 UR16, UR7, UR10, URZ ;  /* 0x0000000a071072a5 */ /* 0x002fe2000f8e00ff */
[----:B------:R-:W-:Y:S01]  /*2a60*/  UMOV UR4, UR23 ;  /* 0x0000001700047c82 */ /* 0x000fe20008000000 */
[----:B------:R-:W-:Y:S02]  /*2a70*/  UIMAD.WIDE.U32 UR18, UR38, UR12, URZ ;  /* 0x0000000c261272a5 */ /* 0x000fe4000f8e00ff */
[----:B------:R-:W-:-:S03]  /*2a80*/  UIMAD.WIDE.U32 UR22, UR8, UR10, URZ ;  /* 0x0000000a081672a5 */ /* 0x000fc6000f8e00ff */
[----:B------:R-:W-:Y:S01]  /*2a90*/  UMOV UR16, UR17 ;  /* 0x0000001100107c82 */ /* 0x000fe20008000000 */
[----:B------:R-:W-:Y:S02]  /*2aa0*/  USHF.R.U32.HI UR4, URZ, UR29, UR4 ;  /* 0x0000001dff047299 */ /* 0x000fe40008011604 */
[----:B------:R-:W-:Y:S01]  /*2ab0*/  @UP3 USHF.R.U32.HI UR7, URZ, UR11, UR16 ;  /* 0x0000000bff073299 */ /* 0x000fe20008011610 */
[----:B------:R-:W-:Y:S01]  /*2ac0*/  UMOV UR18, UR19 ;  /* 0x0000001300127c82 */ /* 0x000fe20008000000 */
[----:B------:R-:W-:Y:S01]  /*2ad0*/  UMOV UR22, UR23 ;  /* 0x0000001700167c82 */ /* 0x000fe20008000000 */
[----:B------:R-:W-:Y:S02]  /*2ae0*/  USHF.R.U32.HI UR13, URZ, UR13, UR18 ;  /* 0x0000000dff0d7299 */ /* 0x000fe40008011612 */
[----:B------:R-:W-:Y:S02]  /*2af0*/  USEL UR4, UR37, UR4, !UP0 ;  /* 0x0000000425047287 */ /* 0x000fe4000c000000 */
[----:B------:R-:W-:-:S02]  /*2b00*/  @UP3 USHF.R.U32.HI UR8, URZ, UR11, UR22 ;  /* 0x0000000bff083299 */ /* 0x000fc40008011616 */
[----:B------:R-:W-:Y:S02]  /*2b10*/  UIMAD UR9, UR40, UR7, URZ ;  /* 0x00000007280972a4 */ /* 0x000fe4000f8e02ff */
[----:B------:R-:W-:Y:S02]  /*2b20*/  USEL UR7, UR38, UR13, !UP2 ;  /* 0x0000000d26077287 */ /* 0x000fe4000d000000 */
[----:B------:R-:W-:Y:S02]  /*2b30*/  UIMAD UR12, UR40, UR8, URZ ;  /* 0x00000008280c72a4 */ /* 0x000fe4000f8e02ff */
[----:B------:R-:W-:Y:S02]  /*2b40*/  UISETP.GE.AND UP0, UPT, UR4, UR9, UPT ;  /* 0x000000090400728c */ /* 0x000fe4000bf06270 */
[----:B------:R-:W-:Y:S02]  /*2b50*/  UIMAD.WIDE.U32 UR16, UR4, UR10, URZ ;  /* 0x0000000a041072a5 */ /* 0x000fe4000f8e00ff */
[----:B------:R-:W-:-:S02]  /*2b60*/  UISETP.GE.OR UP0, UPT, UR7, UR12, UP0 ;  /* 0x0000000c0700728c */ /* 0x000fc40008706670 */
        /* <DEDUP_REMOVED lines=19> */
.L_x_41:
[----:B------:R-:W2:Y:S02]  /*2ca0*/  LDCU UR4, c[0x0][0xb30] ;  /* 0x00016600ff0477ac */ /* 0x000ea40008000800 */
[----:B--2---:R-:W-:-:S09]  /*2cb0*/  UISETP.NE.AND UP0, UPT, UR4, 0x1, UPT ;  /* 0x000000010400788c */ /* 0x004fd2000bf05270 */
[----:B------:R-:W-:Y:S05]  /*2cc0*/  BRA.U UP0, `(.L_x_42) ;  /* 0x0000000100447547 */ /* 0x000fea000b800000 */
        /* <DEDUP_REMOVED lines=17> */
.L_x_42:
[----:B------:R-:W-:Y:S01]  /*2de0*/  VIADD R11, R11, 0x1 ;  /* 0x000000010b0b7836 */ /* 0x000fe20000000000 */
[----:B------:R-:W-:Y:S01]  /*2df0*/  PLOP3.LUT P1, PT, PT, PT, PT, 0x80, 0x8 ;  /* 0x000000000008781c */ /* 0x000fe20003f2f070 */
[----:B------:R-:W-:Y:S02]  /*2e00*/  UIADD3 UR46, UPT, UPT, UR38, UR57, URZ ;  /* 0x00000039262e7290 */ /* 0x000fe4000fffe0ff */
[----:B------:R-:W-:Y:S01]  /*2e10*/  UIADD3 UR45, UPT, UPT, UR37, UR60, URZ ;  /* 0x0000003c252d7290 */ /* 0x000fe2000fffe0ff */
[----:B------:R-:W-:-:S04]  /*2e20*/  ISETP.NE.AND P0, PT, R11, 0x2, PT ;  /* 0x000000020b00780c */ /* 0x000fc80003f05270 */
[----:B-1----:R-:W-:Y:S02]  /*2e30*/  SEL R0, RZ, 0x1, P0 ;  /* 0x00000001ff007807 */ /* 0x002fe40000000000 */
[----:B------:R-:W-:Y:S02]  /*2e40*/  SEL R11, R11, RZ, P0 ;  /* 0x000000ff0b0b7207 */ /* 0x000fe40000000000 */
[----:B------:R-:W-:Y:S01]  /*2e50*/  LOP3.LUT R10, R10, R0, RZ, 0x3c, !PT ;  /* 0x000000000a0a7212 */ /* 0x000fe200078e3cff */
[----:B------:R-:W-:Y:S06]  /*2e60*/  BRA.U UP1, `(.L_x_43) ;  /* 0xfffffff101307547 */ /* 0x000fec000b83ffff */
[----:B------:R-:W-:Y:S01]  /*2e70*/  UIADD3 UR7, UPT, UPT, UR6, 0x1b0, URZ ;  /* 0x000001b006077890 */ /* 0x000fe2000fffe0ff */
[----:B------:R-:W-:-:S03]  /*2e80*/  SHF.L.U32 R2, R12, 0x1f, RZ ;  /* 0x0000001f0c027819 */ /* 0x000fc600000006ff */
[----:B------:R-:W-:-:S09]  /*2e90*/  ULEA UR4, UR5, UR7, 0x3 ;  /* 0x0000000705047291 */ /* 0x000fd2000f8e18ff */
[----:B------:R-:W1:Y:S02]  /*2ea0*/  SYNCS.PHASECHK.TRANS64.TRYWAIT P0, [UR4], R2 ;  /* 0x00000002ff0075a7 */ /* 0x000e640008001104 */
[----:B-1----:R-:W-:Y:S05]  /*2eb0*/  @!P0 BRA `(.L_x_44) ;  /* 0x0000005c00648947 */ /* 0x002fea0003800000 */
.L_x_158:
[----:B------:R-:W-:-:S04]  /*2ec0*/  UIADD3 UR4, UPT, UPT, UR5, 0x1, URZ ;  /* 0x0000000105047890 */ /* 0x000fc8000fffe0ff */
[----:B------:R-:W-:-:S04]  /*2ed0*/  UISETP.NE.AND UP0, UPT, UR4, 0x36, UPT ;  /* 0x000000360400788c */ /* 0x000fc8000bf05270 */
[----:B------:R-:W-:Y:S02]  /*2ee0*/  USEL UR6, URZ, 0x1, UP0 ;  /* 0x00000001ff067887 */ /* 0x000fe40008000000 */
[----:B------:R-:W-:-:S04]  /*2ef0*/  USEL UR4, UR4, URZ, UP0 ;  /* 0x000000ff04047287 */ /* 0x000fc80008000000 */
[----:B------:R-:W-:Y:S01]  /*2f00*/  ULEA UR5, UR4, UR7, 0x3 ;  /* 0x0000000704057291 */ /* 0x000fe2000f8e18ff */
[----:B-1----:R-:W-:-:S04]  /*2f10*/  LOP3.LUT R2, R12, UR6, RZ, 0x3c, !PT ;  /* 0x000000060c027c12 */ /* 0x002fc8000f8e3cff */
[----:B------:R-:W-:-:S04]  /*2f20*/  SHF.L.U32 R3, R2, 0x1f, RZ ;  /* 0x0000001f02037819 */ /* 0x000fc800000006ff */
[----:B------:R-:W1:Y:S02]  /*2f30*/  SYNCS.PHASECHK.TRANS64.TRYWAIT P0, [UR5], R3 ;  /* 0x00000003ff0075a7 */ /* 0x000e640008001105 */
[----:B-1----:R-:W-:Y:S05]  /*2f40*/  @!P0 BRA `(.L_x_45) ;  /* 0x0000005c00588947 */ /* 0x002fea0003800000 */
.L_x_160:
[----:B------:R-:W-:-:S04]  /*2f50*/  UIADD3 UR4, UPT, UPT, UR4, 0x1, URZ ;  /* 0x0000000104047890 */ /* 0x000fc8000fffe0ff */
[----:B------:R-:W-:-:S04]  /*2f60*/  UISETP.NE.AND UP0, UPT, UR4, 0x36, UPT ;  /* 0x000000360400788c */ /* 0x000fc8000bf05270 */
[----:B------:R-:W-:Y:S02]  /*2f70*/  USEL UR6, URZ, 0x1, UP0 ;  /* 0x00000001ff067887 */ /* 0x000fe40008000000 */
[----:B------:R-:W-:-:S04]  /*2f80*/  USEL UR4, UR4, URZ, UP0 ;  /* 0x000000ff04047287 */ /* 0x000fc80008000000 */
[----:B------:R-:W-:Y:S01]  /*2f90*/  ULEA UR5, UR4, UR7, 0x3 ;  /* 0x0000000704057291 */ /* 0x000fe2000f8e18ff */
[----:B------:R-:W-:-:S04]  /*2fa0*/  LOP3.LUT R2, R2, UR6, RZ, 0x3c, !PT ;  /* 0x0000000602027c12 */ /* 0x000fc8000f8e3cff */
[----:B-1----:R-:W-:-:S04]  /*2fb0*/  SHF.L.U32 R3, R2, 0x1f, RZ ;  /* 0x0000001f02037819 */ /* 0x002fc800000006ff */
[----:B------:R-:W1:Y:S02]  /*2fc0*/  SYNCS.PHASECHK.TRANS64.TRYWAIT P0, [UR5], R3 ;  /* 0x00000003ff0075a7 */ /* 0x000e640008001105 */
[----:B-1----:R-:W-:Y:S05]  /*2fd0*/  @!P0 BRA `(.L_x_46) ;  /* 0x0000005c004c8947 */ /* 0x002fea0003800000 */
.L_x_162:
        /* <DEDUP_REMOVED lines=9> */
.L_x_164:
        /* <DEDUP_REMOVED lines=9> */
.L_x_166:
        /* <DEDUP_REMOVED lines=9> */
.L_x_168:
        /* <DEDUP_REMOVED lines=9> */
.L_x_170:
        /* <DEDUP_REMOVED lines=9> */
.L_x_172:
        /* <DEDUP_REMOVED lines=9> */
.L_x_174:
        /* <DEDUP_REMOVED lines=9> */
.L_x_176:
        /* <DEDUP_REMOVED lines=9> */
.L_x_178:
        /* <DEDUP_REMOVED lines=9> */
.L_x_180:
        /* <DEDUP_REMOVED lines=9> */
.L_x_182:
        /* <DEDUP_REMOVED lines=9> */
.L_x_184:
        /* <DEDUP_REMOVED lines=9> */
.L_x_186:
        /* <DEDUP_REMOVED lines=9> */
.L_x_188:
        /* <DEDUP_REMOVED lines=9> */
.L_x_190:
        /* <DEDUP_REMOVED lines=9> */
.L_x_192:
        /* <DEDUP_REMOVED lines=9> */
.L_x_194:
        /* <DEDUP_REMOVED lines=9> */
.L_x_196:
        /* <DEDUP_REMOVED lines=9> */
.L_x_198:
        /* <DEDUP_REMOVED lines=9> */
.L_x_200:
        /* <DEDUP_REMOVED lines=9> */
.L_x_202:
        /* <DEDUP_REMOVED lines=9> */
.L_x_204:
        /* <DEDUP_REMOVED lines=9> */
.L_x_206:
        /* <DEDUP_REMOVED lines=9> */
.L_x_208:
        /* <DEDUP_REMOVED lines=9> */
.L_x_210:
        /* <DEDUP_REMOVED lines=9> */
.L_x_212:
        /* <DEDUP_REMOVED lines=9> */
.L_x_214:
        /* <DEDUP_REMOVED lines=9> */
.L_x_216:
        /* <DEDUP_REMOVED lines=9> */
.L_x_218:
        /* <DEDUP_REMOVED lines=9> */
.L_x_220:
        /* <DEDUP_REMOVED lines=9> */
.L_x_222:
        /* <DEDUP_REMOVED lines=9> */
.L_x_224:
        /* <DEDUP_REMOVED lines=9> */
.L_x_226:
        /* <DEDUP_REMOVED lines=9> */
.L_x_228:
        /* <DEDUP_REMOVED lines=9> */
.L_x_230:
        /* <DEDUP_REMOVED lines=9> */
.L_x_232:
        /* <DEDUP_REMOVED lines=9> */
.L_x_234:
        /* <DEDUP_REMOVED lines=9> */
.L_x_236:
        /* <DEDUP_REMOVED lines=9> */
.L_x_238:
        /* <DEDUP_REMOVED lines=9> */
.L_x_240:
        /* <DEDUP_REMOVED lines=9> */
.L_x_242:
        /* <DEDUP_REMOVED lines=9> */
.L_x_244:
        /* <DEDUP_REMOVED lines=9> */
.L_x_246:
        /* <DEDUP_REMOVED lines=9> */
.L_x_248:
        /* <DEDUP_REMOVED lines=9> */
.L_x_250:
        /* <DEDUP_REMOVED lines=9> */
.L_x_252:
        /* <DEDUP_REMOVED lines=9> */
.L_x_254:
        /* <DEDUP_REMOVED lines=9> */
.L_x_256:
        /* <DEDUP_REMOVED lines=9> */
.L_x_258:
        /* <DEDUP_REMOVED lines=9> */
.L_x_260:
        /* <DEDUP_REMOVED lines=9> */
.L_x_262:
[----:B------:R-:W-:-:S04]  /*4c00*/  UIADD3 UR4, UPT, UPT, UR4, 0x1, URZ ;  /* 0x0000000104047890 */ /* 0x000fc8000fffe0ff */
[----:B------:R-:W-:-:S04]  /*4c10*/  UISETP.NE.AND UP0, UPT, UR4, 0x36, UPT ;  /* 0x000000360400788c */ /* 0x000fc8000bf05270 */
[----:B------:R-:W-:Y:S02]  /*4c20*/  USEL UR5, URZ, 0x1, UP0 ;  /* 0x00000001ff057887 */ /* 0x000fe40008000000 */
[----:B------:R-:W-:-:S04]  /*4c30*/  USEL UR4, UR4, URZ, UP0 ;  /* 0x000000ff04047287 */ /* 0x000fc80008000000 */
[----:B------:R-:W-:Y:S01]  /*4c40*/  ULEA UR4, UR4, UR7, 0x3 ;  /* 0x0000000704047291 */ /* 0x000fe2000f8e18ff */
[----:B------:R-:W-:-:S04]  /*4c50*/  LOP3.LUT R2, R2, UR5, RZ, 0x3c, !PT ;  /* 0x0000000502027c12 */ /* 0x000fc8000f8e3cff */
[----:B------:R-:W-:Y:S01]  /*4c60*/  SHF.L.U32 R2, R2, 0x1f, RZ ;  /* 0x0000001f02027819 */ /* 0x000fe200000006ff */
[----:B-1----:R-:W-:-:S07]  /*4c70*/  IMAD.U32 R0, RZ, RZ, UR4 ;  /* 0x00000004ff007e24 */ /* 0x002fce000f8e00ff */
.L_x_97:
[----:B-1----:R1:W2:Y:S02]  /*4c80*/  SYNCS.PHASECHK.TRANS64.TRYWAIT P0, [R0+URZ], R2 ;  /* 0x00000002000075a7 */ /* 0x0022a400080011ff */
[----:B--2---:R-:W-:Y:S05]  /*4c90*/  @!P0 NANOSLEEP.SYNCS 0x989680 ;  /* 0x009896800000895d */ /* 0x004fea0003900000 */
[----:B------:R-:W2:Y:S02]  /*4ca0*/  @!P0 SYNCS.PHASECHK.TRANS64 P0, [R0+URZ], R2 ;  /* 0x00000002000085a7 */ /* 0x000ea400080010ff */
[----:B--2---:R-:W-:Y:S05]  /*4cb0*/  @P0 EXIT ;  /* 0x000000000000094d */ /* 0x004fea0003800000 */
[----:B------:R-:W-:Y:S05]  /*4cc0*/  BRA `(.L_x_97) ;  /* 0xfffffffc00ec7947 */ /* 0x000fea000383ffff */
.L_x_23:
[----:B------:R-:W-:-:S04]  /*4cd0*/  UISETP.NE.AND UP0, UPT, UR48, URZ, UPT ;  /* 0x000000ff3000728c */ /* 0x000fc8000bf05270 */
[----:B------:R-:W-:-:S09]  /*4ce0*/  UISETP.NE.OR UP0, UPT, UR22, 0x1, UP0 ;  /* 0x000000011600788c */ /* 0x000fd20008705670 */
[----:B------:R-:W-:Y:S05]  /*4cf0*/  BRA.U UP0, `(.L_x_98) ;  /* 0x0000000500487547 */ /* 0x000fea000b800000 */
[----:B------:R-:W-:Y:S01]  /*4d00*/  ISETP.GE.U32.AND P2, PT, R0, 0x4, PT ;  /* 0x000000040000780c */ /* 0x000fe20003f46070 */
[----:B------:R-:W-:Y:S01]  /*4d10*/  IMAD.MOV.U32 R12, RZ, RZ, 0x1 ;  /* 0x00000001ff0c7424 */ /* 0x000fe200078e00ff */
[----:B------:R-:W-:Y:S02]  /*4d20*/  CS2R R10, SRZ ;  /* 0x00000000000a7805 */ /* 0x000fe4000001ff00 */
[----:B------:R-:W-:Y:S01]  /*4d30*/  CS2R R8, SRZ ;  /* 0x0000000000087805 */ /* 0x000fe2000001ff00 */
[----:B------:R-:W-:Y:S01]  /*4d40*/  UMOV UR6, 0x400 ;  /* 0x0000040000067882 */ /* 0x000fe20000000000 */
[----:B------:R-:W-:Y:S01]  /*4d50*/  UMOV UR5, URZ ;  /* 0x000000ff00057c82 */ /* 0x000fe20008000000 */
[----:B------:R-:W-:-:S12]  /*4d60*/  ULEA UR6, UR48, UR6, 0x18 ;  /* 0x0000000630067291 */ /* 0x000fd8000f8ec0ff */
.L_x_102:
[----:B------:R-:W-:Y:S02]  /*4d70*/  LEA R2, R8, UR6, 0x3 ;  /* 0x0000000608027c11 */ /* 0x000fe4000f8e18ff */
[----:B------:R-:W-:-:S03]  /*4d80*/  SHF.L.U32 R4, R9, 0x1f, RZ ;  /* 0x0000001f09047819 */ /* 0x000fc600000006ff */
[----:B------:R-:W-:Y:S01]  /*4d90*/  VIADD R5, R2, 0x3f0 ;  /* 0x000003f002057836 */ /* 0x000fe20000000000 */
[----:B------:R-:W2:Y:S02]  /*4da0*/  SYNCS.PHASECHK.TRANS64.TRYWAIT P0, [R2+URZ+0x3e0], R4 ;  /* 0x0003e004020075a7 */ /* 0x000ea400080011ff */
[----:B--2---:R-:W-:Y:S05]  /*4db0*/  @!P0 BRA `(.L_x_99) ;  /* 0x00000050009c8947 */ /* 0x004fea0003800000 */
.L_x_263:
[----:B------:R-:W-:Y:S01]  /*4dc0*/  ULEA UR4, UR5, UR6, 0x3 ;  /* 0x0000000605047291 */ /* 0x000fe2000f8e18ff */
[----:B--2---:R-:W-:Y:S01]  /*4dd0*/  PRMT R2, RZ, 0x654, R5 ;  /* 0x00000654ff027816 */ /* 0x004fe20000000005 */
[----:B------:R-:W-:Y:S01]  /*4de0*/  @!P2 IMAD.MOV.U32 R4, RZ, RZ, 0x10 ;  /* 0x00000010ff04a424 */ /* 0x000fe200078e00ff */
[----:B------:R-:W-:Y:S01]  /*4df0*/  SHF.L.U32 R5, R12, 0x1f, RZ ;  /* 0x0000001f0c057819 */ /* 0x000fe200000006ff */
[----:B------:R-:W-:Y:S01]  /*4e00*/  UIADD3 UR7, UPT, UPT, UR4, 0x380, URZ ;  /* 0x0000038004077890 */ /* 0x000fe2000fffe0ff */
[----:B------:R2:W-:Y:S05]  /*4e10*/  SYNCS.ARRIVE.TRANS64.RED.A1T0 RZ, [R2+URZ], RZ ;  /* 0x000000ff02ff79a7 */ /* 0x0005ea00081004ff */
[----:B------:R-:W-:Y:S01]  /*4e20*/  IMAD.U32 R6, RZ, RZ, UR7 ;  /* 0x00000007ff067e24 */ /* 0x000fe2000f8e00ff */
[----:B------:R-:W3:Y:S04]  /*4e30*/  SYNCS.PHASECHK.TRANS64.TRYWAIT P0, [UR4+0x390], R5 ;  /* 0x00039005ff0075a7 */ /* 0x000ee80008001104 */
[----:B------:R-:W-:Y:S01]  /*4e40*/  PRMT R6, R0, 0x654, R6 ;  /* 0x0000065400067816 */ /* 0x000fe20000000006 */
[----:B--23--:R-:W-:Y:S06]  /*4e50*/  @!P0 BRA `(.L_x_100) ;  /* 0x0000005000888947 */ /* 0x00cfec0003800000 */
.L_x_265:
[----:B------:R-:W-:Y:S01]  /*4e60*/  ULEA UR8, UR5, UR6, 0x4 ;  /* 0x0000000605087291 */ /* 0x000fe2000f8e20ff */
[----:B------:R-:W-:Y:S01]  /*4e70*/  SEL R3, R6, R3, !P2 ;  /* 0x0000000306037207 */ /* 0x000fe20005000000 */
[----:B------:R-:W-:Y:S01]  /*4e80*/  UIADD3 UR9, UPT, UPT, UR4, 0x380, URZ ;  /* 0x0000038004097890 */ /* 0x000fe2000fffe0ff */
[----:B--2---:R-:W-:Y:S01]  /*4e90*/  LEA R2, R11, UR6, 0x3 ;  /* 0x000000060b027c11 */ /* 0x004fe2000f8e18ff */
[----:B------:R-:W-:Y:S01]  /*4ea0*/  UIADD3 UR8, UPT, UPT, UR8, 0x410, URZ ;  /* 0x0000041008087890 */ /* 0x000fe2000fffe0ff */
[----:B------:R2:W-:Y:S01]  /*4eb0*/  @!P2 SYNCS.ARRIVE.TRANS64.RED RZ, [R3+URZ], R4 ;  /* 0x0000000403ffa9a7 */ /* 0x0005e200080004ff */
[----:B------:R-:W-:Y:S01]  /*4ec0*/  UIADD3 UR4, UPT, UPT, UR5, 0x1, URZ ;  /* 0x0000000105047890 */ /* 0x000fe2000fffe0ff */
[----:B------:R-:W-:-:S03]  /*4ed0*/  VIADD R8, R8, 0x1 ;  /* 0x0000000108087836 */ /* 0x000fc60000000000 */
[----:B------:R-:W-:Y:S02]  /*4ee0*/  UISETP.NE.AND UP0, UPT, UR4, 0x2, UPT ;  /* 0x000000020400788c */ /* 0x000fe4000bf05270 */
[----:B------:R-:W-:Y:S01]  /*4ef0*/  ISETP.NE.AND P0, PT, R8, 0x2, PT ;  /* 0x000000020800780c */ /* 0x000fe20003f05270 */
[----:B------:R-:W-:Y:S06]  /*4f00*/  UGETNEXTWORKID.BROADCAST [UR8], [UR9] ;  /* 0x00000000080073ca */ /* 0x000fec0008000100 */
[----:B------:R-:W-:Y:S02]  /*4f10*/  USEL UR7, URZ, 0x1, UP0 ;  /* 0x00000001ff077887 */ /* 0x000fe40008000000 */
[----:B------:R-:W-:-:S04]  /*4f20*/  USEL UR5, UR4, URZ, UP0 ;  /* 0x000000ff04057287 */ /* 0x000fc80008000000 */
[----:B------:R-:W-:Y:S02]  /*4f30*/  LOP3.LUT R12, R12, UR7, RZ, 0x3c, !PT ;  /* 0x000000070c0c7c12 */ /* 0x000fe4000f8e3cff */
[----:B--2---:R-:W-:-:S04]  /*4f40*/  SHF.L.U32 R4, R10, 0x1f, RZ ;  /* 0x0000001f0a047819 */ /* 0x004fc800000006ff */
[----:B------:R-:W2:Y:S02]  /*4f50*/  SYNCS.PHASECHK.TRANS64.TRYWAIT P1, [R2+URZ+0x380], R4 ;  /* 0x00038004020075a7 */ /* 0x000ea400080211ff */
[----:B--2---:R-:W-:Y:S05]  /*4f60*/  @!P1 BRA `(.L_x_101) ;  /* 0x00000050005c9947 */ /* 0x004fea0003800000 */
.L_x_266:
[C---:B--2---:R-:W-:Y:S01]  /*4f70*/  LEA R4, R11.reuse, UR6, 0x4 ;  /* 0x000000060b047c11 */ /* 0x044fe2000f8e20ff */
[----:B------:R-:W-:Y:S01]  /*4f80*/  VIADD R2, R2, 0x390 ;  /* 0x0000039002027836 */ /* 0x000fe20000000000 */
[----:B------:R-:W-:Y:S01]  /*4f90*/  SEL R8, R8, RZ, P0 ;  /* 0x000000ff08087207 */ /* 0x000fe20000000000 */
[----:B------:R-:W-:-:S03]  /*4fa0*/  VIADD R11, R11, 0x1 ;  /* 0x000000010b0b7836 */ /* 0x000fc60000000000 */
[----:B------:R-:W2:Y:S01]  /*4fb0*/  LDS.128 R4, [R4+0x410] ;  /* 0x0004100004047984 */ /* 0x000ea20000000c00 */
[----:B------:R-:W-:Y:S02]  /*4fc0*/  PRMT R2, RZ, 0x654, R2 ;  /* 0x00000654ff027816 */ /* 0x000fe40000000002 */
[C---:B------:R-:W-:Y:S01]  /*4fd0*/  ISETP.NE.AND P1, PT, R11.reuse, 0x2, PT ;  /* 0x000000020b00780c */ /* 0x040fe20003f25270 */
[----:B------:R-:W-:Y:S01]  /*4fe0*/  @!PT LDS RZ, [RZ] ;  /* 0x00000000fffff984 */ /* 0x000fe20000000800 */
[----:B------:R-:W-:Y:S01]  /*4ff0*/  @!PT LDS RZ, [RZ] ;  /* 0x00000000fffff984 */ /* 0x000fe20000000800 */
[----:B------:R-:W-:Y:S01]  /*5000*/  @!PT LDS RZ, [RZ] ;  /* 0x00000000fffff984 */ /* 0x000fe20000000800 */
[----:B------:R-:W-:Y:S01]  /*5010*/  @!PT LDS RZ, [RZ] ;  /* 0x00000000fffff984 */ /* 0x000fe20000000800 */
[----:B------:R3:W-:Y:S06]  /*5020*/  MEMBAR.ALL.CTA ;  /* 0x0000000000007992 */ /* 0x0007ec0000008000 */
[----:B---3--:R-:W3:Y:S01]  /*5030*/  FENCE.VIEW.ASYNC.S ;  /* 0x00000000000073c6 */ /* 0x008ee20000000000 */
[----:B------:R-:W-:Y:S01]  /*5040*/  SEL R11, R11, RZ, P1 ;  /* 0x000000ff0b0b7207 */ /* 0x000fe20000800000 */
[----:B---3--:R3:W-:Y:S01]  /*5050*/  SYNCS.ARRIVE.TRANS64.RED.A1T0 RZ, [R2+URZ], RZ ;  /* 0x000000ff02ff79a7 */ /* 0x0087e200081004ff */
[----:B--2---:R-:W-:-:S02]  /*5060*/  LOP3.LUT P3, RZ, R6, 0x1, RZ, 0xc0, !PT ;  /* 0x0000000106ff7812 */ /* 0x004fc4000786c0ff */
[----:B------:R-:W-:-:S04]  /*5070*/  SEL R4, RZ, 0x1, P1 ;  /* 0x00000001ff047807 */ /* 0x000fc80000800000 */
[----:B------:R-:W-:Y:S02]  /*5080*/  LOP3.LUT R10, R10, R4, RZ, 0x3c, !PT ;  /* 0x000000040a0a7212 */ /* 0x000fe400078e3cff */
[----:B---3--:R-:W-:-:S04]  /*5090*/  SEL R2, RZ, 0x1, P0 ;  /* 0x00000001ff027807 */ /* 0x008fc80000000000 */
[----:B------:R-:W-:Y:S01]  /*50a0*/  LOP3.LUT R9, R9, R2, RZ, 0x3c, !PT ;  /* 0x0000000209097212 */ /* 0x000fe200078e3cff */
[----:B------:R-:W-:Y:S06]  /*50b0*/  @P3 BRA `(.L_x_102) ;  /* 0xfffffffc002c3947 */ /* 0x000fec000383ffff */
[----:B------:R-:W-:Y:S01]  /*50c0*/  ULEA UR4, UR5, UR6, 0x3 ;  /* 0x0000000605047291 */ /* 0x000fe2000f8e18ff */
[----:B------:R-:W-:-:S08]  /*50d0*/  SHF.L.U32 R2, R12, 0x1f, RZ ;  /* 0x0000001f0c027819 */ /* 0x000fd000000006ff */
[----:B------:R-:W2:Y:S02]  /*50e0*/  SYNCS.PHASECHK.TRANS64 P0, [UR4+0x390], R2 ;  /* 0x00039002ff0075a7 */ /* 0x000ea40008001004 */
[----:B--2---:R-:W-:Y:S05]  /*50f0*/  @P0 BRA `(.L_x_103) ;  /* 0x0000000000080947 */ /* 0x004fea0003800000 */
[----:B------:R-:W2:Y:S02]  /*5100*/  SYNCS.PHASECHK.TRANS64.TRYWAIT P0, [UR4+0x390], R2 ;  /* 0x00039002ff0075a7 */ /* 0x000ea40008001104 */
[----:B--2---:R-:W-:Y:S05]  /*5110*/  @!P0 BRA `(.L_x_104) ;  /* 0x0000005000048947 */ /* 0x004fea0003800000 */
.L_x_103:
[----:B------:R-:W-:-:S04]  /*5120*/  UIADD3 UR7, UPT, UPT, UR5, 0x1, URZ ;  /* 0x0000000105077890 */ /* 0x000fc8000fffe0ff */
[----:B------:R-:W-:-:S04]  /*5130*/  UISETP.NE.AND UP0, UPT, UR7, 0x2, UPT ;  /* 0x000000020700788c */ /* 0x000fc8000bf05270 */
[----:B------:R-:W-:Y:S02]  /*5140*/  USEL UR8, URZ, 0x1, UP0 ;  /* 0x00000001ff087887 */ /* 0x000fe40008000000 */
[----:B------:R-:W-:-:S04]  /*5150*/  USEL UR7, UR7, URZ, UP0 ;  /* 0x000000ff07077287 */ /* 0x000fc80008000000 */
[----:B------:R-:W-:Y:S01]  /*5160*/  ULEA UR7, UR7, UR6, 0x3 ;  /* 0x0000000607077291 */ /* 0x000fe2000f8e18ff */
[----:B--2---:R-:W-:-:S04]  /*5170*/  LOP3.LUT R2, R12, UR8, RZ, 0x3c, !PT ;  /* 0x000000080c027c12 */ /* 0x004fc8000f8e3cff */
[----:B------:R-:W-:-:S04]  /*5180*/  SHF.L.U32 R0, R2, 0x1f, RZ ;  /* 0x0000001f02007819 */ /* 0x000fc800000006ff */
[----:B------:R-:W2:Y:S02]  /*5190*/  SYNCS.PHASECHK.TRANS64 P0, [UR7+0x390], R0 ;  /* 0x00039000ff0075a7 */ /* 0x000ea40008001007 */
[----:B-12---:R-:W-:Y:S05]  /*51a0*/  @P0 EXIT ;  /* 0x000000000000094d */ /* 0x006fea0003800000 */
[----:B------:R-:W-:Y:S02]  /*51b0*/  SHF.L.U32 R2, R2, 0x1f, RZ ;  /* 0x0000001f02027819 */ /* 0x000fe400000006ff */
[----:B------:R-:W-:-:S07]  /*51c0*/  MOV R0, UR7 ;  /* 0x0000000700007c02 */ /* 0x000fce0008000f00 */
.L_x_105:
[----:B-1----:R1:W2:Y:S02]  /*51d0*/  SYNCS.PHASECHK.TRANS64.TRYWAIT P0, [R0+URZ+0x390], R2 ;  /* 0x00039002000075a7 */ /* 0x0022a400080011ff */
[----:B--2---:R-:W-:Y:S05]  /*51e0*/  @!P0 NANOSLEEP.SYNCS 0x989680 ;  /* 0x009896800000895d */ /* 0x004fea0003900000 */
[----:B------:R-:W2:Y:S02]  /*51f0*/  @!P0 SYNCS.PHASECHK.TRANS64 P0, [R0+URZ+0x390], R2 ;  /* 0x00039002000085a7 */ /* 0x000ea400080010ff */
[----:B--2---:R-:W-:Y:S05]  /*5200*/  @P0 EXIT ;  /* 0x000000000000094d */ /* 0x004fea0003800000 */
[----:B------:R-:W-:Y:S05]  /*5210*/  BRA `(.L_x_105) ;  /* 0xfffffffc00ec7947 */ /* 0x000fea000383ffff */
.L_x_98:
[----:B------:R-:W-:Y:S05]  /*5220*/  BRA.U UP4, `(.L_x_106) ;  /* 0x0000000d04807547 */ /* 0x000fea000b800000 */
[----:B------:R-:W-:Y:S01]  /*5230*/  UMOV UR4, 0x40 ;  /* 0x0000004000047882 */ /* 0x000fe20000000000 */
[----:B------:R-:W-:Y:S01]  /*5240*/  NOP ;  /* 0x0000000000007918 */ /* 0x000fe20000000000 */
[----:B------:R-:W-:Y:S01]  /*5250*/  ULEA UR5, UR48, UR4, 0x18 ;  /* 0x0000000430057291 */ /* 0x000fe2000f8ec0ff */
[----:B------:R-:W-:Y:S02]  /*5260*/  UMOV UR6, 0x400 ;  /* 0x0000040000067882 */ /* 0x000fe40000000000 */
[----:B------:R-:W-:-:S06]  /*5270*/  ULEA UR6, UR48, UR6, 0x18 ;  /* 0x0000000630067291 */ /* 0x000fcc000f8ec0ff */
[----:B------:R-:W2:Y:S02]  /*5280*/  LDS.U8 R0, [UR5+0x1c] ;  /* 0x00001c05ff007984 */ /* 0x000ea40008000000 */
[----:B--2---:R-:W-:-:S13]  /*5290*/  ISETP.NE.AND P0, PT, R0, RZ, PT ;  /* 0x000000ff0000720c */ /* 0x004fda0003f05270 */
[----:B------:R-:W-:Y:S05]  /*52a0*/  @P0 BRA `(.L_x_107) ;  /* 0x0000000000580947 */ /* 0x000fea0003800000 */
[----:B------:R-:W-:-:S13]  /*52b0*/  ELECT P0, URZ, PT ;  /* 0x0000000000ff782f */ /* 0x000fda0003800000 */
[----:B------:R-:W-:Y:S05]  /*52c0*/  @!P0 BRA `(.L_x_108) ;  /* 0x0000000000608947 */ /* 0x000fea0003800000 */
[----:B------:R-:W-:Y:S01]  /*52d0*/  UMOV UR4, 0x10 ;  /* 0x0000001000047882 */ /* 0x000fe20000000000 */
[----:B------:R-:W-:Y:S01]  /*52e0*/  HFMA2 R0, -RZ, RZ, 0, 5.9604644775390625e-08 ;  /* 0x00000001ff007431 */ /* 0x000fe200000001ff */
[----:B------:R-:W-:-:S03]  /*52f0*/  MOV R3, 0xffff ;  /* 0x0000ffff00037802 */ /* 0x000fc60000000f00 */
[----:B------:R-:W-:Y:S04]  /*5300*/  DEPBAR.LE SB2, 0x36 ;  /* 0x0000ad800000791a */ /* 0x000fe80000000000 */
[----:B------:R-:W2:Y:S02]  /*5310*/  UTCATOMSWS.FIND_AND_SET.ALIGN UP0, UR4, UR4 ;  /* 0x00000004000475e3 */ /* 0x000ea40008000800 */
[----:B--2---:R-:W-:Y:S01]  /*5320*/  MOV R4, UR4 ;  /* 0x0000000400047c02 */ /* 0x004fe20008000f00 */
[----:B------:R-:W-:Y:S06]  /*5330*/  BRA.U UP0, `(.L_x_109) ;  /* 0x0000000100187547 */ /* 0x000fec000b800000 */
.L_x_110:
[----:B------:R-:W-:Y:S05]  /*5340*/  NANOSLEEP 0x64 ;  /* 0x000000640000795d */ /* 0x000fea0003800000 */
[----:B------:R-:W-:-:S05]  /*5350*/  UMOV UR4, 0x10 ;  /* 0x0000001000047882 */ /* 0x000fca0000000000 */
[----:B------:R-:W-:Y:S04]  /*5360*/  DEPBAR.LE SB2, 0x36 ;  /* 0x0000ad800000791a */ /* 0x000fe80000000000 */
[----:B------:R-:W2:Y:S02]  /*5370*/  UTCATOMSWS.FIND_AND_SET.ALIGN UP0, UR4, UR4 ;  /* 0x00000004000475e3 */ /* 0x000ea40008000800 */
[----:B--2---:R-:W-:Y:S01]  /*5380*/  MOV R4, UR4 ;  /* 0x0000000400047c02 */ /* 0x004fe20008000f00 */
[----:B------:R-:W-:Y:S05]  /*5390*/  BRA.U !UP0, `(.L_x_110) ;  /* 0xfffffffd08e87547 */ /* 0x000fea000b83ffff */
.L_x_109:
[-C--:B------:R-:W-:Y:S02]  /*53a0*/  SHF.L.U32 R3, R3, R4.reuse, RZ ;  /* 0x0000000403037219 */ /* 0x080fe400000006ff */
[----:B------:R-:W-:Y:S01]  /*53b0*/  SHF.L.U32 R0, R0, R4, RZ ;  /* 0x0000000400007219 */ /* 0x000fe200000006ff */
[----:B------:R-:W-:Y:S02]  /*53c0*/  IMAD.SHL.U32 R4, R4, 0x20, RZ ;  /* 0x0000002004047824 */ /* 0x000fe400078e00ff */
[----:B------:R2:W-:Y:S04]  /*53d0*/  ATOMS.OR RZ, [UR5+0x14], R3 ;  /* 0x00001403ffff798c */ /* 0x0005e8000b000005 */
[----:B------:R2:W-:Y:S04]  /*53e0*/  ATOMS.OR RZ, [UR5+0x18], R0 ;  /* 0x00001800ffff798c */ /* 0x0005e8000b000005 */
[----:B------:R2:W-:Y:S01]  /*53f0*/  STS [UR6+0x430], R4 ;  /* 0x00043004ff007988 */ /* 0x0005e20008000806 */
[----:B------:R-:W-:Y:S05]  /*5400*/  BRA `(.L_x_108) ;  /* 0x0000000000107947 */ /* 0x000fea0003800000 */
.L_x_107:
[----:B------:R-:W-:Y:S02]  /*5410*/  MOV R0, 0xffffffff ;  /* 0xffffffff00007802 */ /* 0x000fe40000000f00 */
[----:B------:R-:W-:-:S03]  /*5420*/  MOV R4, 0x5450 ;  /* 0x0000545000047802 */ /* 0x000fc60000000f00 */
[----:B------:R2:W-:Y:S04]  /*5430*/  STS [UR6+0x430], R0 ;  /* 0x00043000ff007988 */ /* 0x0005e80008000806 */
[----:B-12--5:R-:W-:Y:S05]  /*5440*/  CALL.REL.NOINC `($__internal_1_$__cuda_sm10x_tcgen05_guardrail_trap_phase_invalid_during_alloc) ;  /* 0x0000005000847944 */ /* 0x026fea0003c00000 */
.L_x_108:
[----:B------:R-:W-:Y:S05]  /*5450*/  WARPSYNC.ALL ;  /* 0x0000000000007948 */ /* 0x000fea0003800000 */
[----:B------:R-:W3:Y:S01]  /*5460*/  S2UR UR4, SR_CgaCtaId ;  /* 0x00000000000479c3 */ /* 0x000ee20000008800 */
[----:B------:R-:W-:Y:S01]  /*5470*/  UMOV UR13, 0x400 ;  /* 0x00000400000d7882 */ /* 0x000fe20000000000 */
[----:B------:R-:W-:-:S06]  /*5480*/  NOP ;  /* 0x0000000000007918 */ /* 0x000fcc0000000000 */
[----:B------:R-:W-:Y:S06]  /*5490*/  BAR.ARV 0x6, 0xa0 ;  /* 0x0182800000007b1d */ /* 0x000fec0000002000 */
[----:B------:R-:W4:Y:S01]  /*54a0*/  LDCU UR5, c[0x0][0x38c] ;  /* 0x00007180ff0577ac */ /* 0x000f220008000800 */
[----:B------:R-:W-:Y:S01]  /*54b0*/  LOP3.LUT R2, R2, 0xffff, RZ, 0xc0, !PT ;  /* 0x0000ffff02027812 */ /* 0x000fe200078ec0ff */
[----:B------:R-:W-:Y:S01]  /*54c0*/  IMAD.MOV.U32 R11, RZ, RZ, 0x1 ;  /* 0x00000001ff0b7424 */ /* 0x000fe200078e00ff */
[----:B------:R-:W-:Y:S01]  /*54d0*/  CS2R R8, SRZ ;  /* 0x0000000000087805 */ /* 0x000fe2000001ff00 */
[----:B------:R-:W1:Y:S01]  /*54e0*/  LDCU UR8, c[0x0][0x38c] ;  /* 0x00007180ff0877ac */ /* 0x000e620008000800 */
[----:B------:R-:W-:Y:S01]  /*54f0*/  R2UR UR15, R2 ;  /* 0x00000000020f72ca */ /* 0x000fe200000e0000 */
[----:B------:R-:W-:Y:S01]  /*5500*/  IMAD.MOV.U32 R10, RZ, RZ, RZ ;  /* 0x000000ffff0a7224 */ /* 0x000fe200078e00ff */
[----:B------:R-:W-:Y:S01]  /*5510*/  UMOV UR18, URZ ;  /* 0x000000ff00127c82 */ /* 0x000fe20008000000 */
[----:B------:R-:W-:Y:S01]  /*5520*/  UMOV UR10, URZ ;  /* 0x000000ff000a7c82 */ /* 0x000fe20008000000 */
[----:B---3--:R-:W-:Y:S01]  /*5530*/  ULEA UR13, UR4, UR13, 0x18 ;  /* 0x0000000d040d7291 */ /* 0x008fe2000f8ec0ff */
[----:B------:R-:W-:Y:S01]  /*5540*/  UMOV UR20, 0x0 ;  /* 0x0000000000147882 */ /* 0x000fe20000000000 */
[----:B------:R-:W-:-:S02]  /*5550*/  UMOV UR21, 0x41004a0 ;  /* 0x041004a000157882 */ /* 0x000fc40000000000 */
[----:B------:R-:W-:Y:S02]  /*5560*/  UIADD3 UR6, UPT, UPT, UR13, 0x2800, URZ ;  /* 0x000028000d067890 */ /* 0x000fe4000fffe0ff */
[----:B------:R-:W-:Y:S02]  /*5570*/  UIADD3 UR7, UPT, UPT, UR13, 0x1d800, URZ ;  /* 0x0001d8000d077890 */ /* 0x000fe4000fffe0ff */
[----:B----4-:R-:W-:Y:S01]  /*5580*/  UIADD3 UR5, UPT, UPT, UR5, 0x1f, URZ ;  /* 0x0000001f05057890 */ /* 0x010fe2000fffe0ff */
[----:B--2---:R-:W2:Y:S01]  /*5590*/  LDS R0, [UR13+0x430] ;  /* 0x0004300dff007984 */ /* 0x004ea20008000800 */
[----:B------:R-:W-:Y:S02]  /*55a0*/  USHF.R.U32.HI UR6, URZ, 0x4, UR6 ;  /* 0x00000004ff067899 */ /* 0x000fe40008011606 */
[----:B------:R-:W-:Y:S02]  /*55b0*/  USHF.R.S32.HI UR4, URZ, 0x1f, UR5 ;  /* 0x0000001fff047899 */ /* 0x000fe40008011405 */
[----:B------:R-:W-:-:S02]  /*55c0*/  ULOP3.LUT UR6, UR6, 0x3fff, URZ, 0xc0, !UPT ;  /* 0x00003fff06067892 */ /* 0x000fc4000f8ec0ff */
[----:B------:R-:W-:Y:S02]  /*55d0*/  ULEA.HI UR4, UR4, UR5, URZ, 0x5 ;  /* 0x0000000504047291 */ /* 0x000fe4000f8f28ff */
[----:B------:R-:W-:Y:S02]  /*55e0*/  USHF.R.U32.HI UR5, URZ, 0x4, UR7 ;  /* 0x00000004ff057899 */ /* 0x000fe40008011607 */
[----:B------:R-:W-:Y:S02]  /*55f0*/  USHF.R.S32.HI UR22, URZ, 0x5, UR4 ;  /* 0x00000005ff167899 */ /* 0x000fe40008011404 */
[----:B------:R-:W-:Y:S02]  /*5600*/  ULOP3.LUT UR5, UR5, 0x3fff, URZ, 0xc0, !UPT ;  /* 0x00003fff05057892 */ /* 0x000fe4000f8ec0ff */
[----:B------:R-:W-:Y:S02]  /*5610*/  UISETP.LT.AND UP0, UPT, UR22, 0x1, UPT ;  /* 0x000000011600788c */ /* 0x000fe4000bf01270 */
[----:B------:R-:W-:-:S02]  /*5620*/  ULOP3.LUT UR16, UR6, 0x10000, URZ, 0xfc, !UPT ;  /* 0x0001000006107892 */ /* 0x000fc4000f8efcff */
[----:B------:R-:W-:Y:S02]  /*5630*/  USEL UR23, UR22, 0x1, !UP0 ;  /* 0x0000000116177887 */ /* 0x000fe4000c000000 */
[----:B------:R-:W-:Y:S02]  /*5640*/  ULOP3.LUT UR17, UR5, 0x10000, URZ, 0xfc, !UPT ;  /* 0x0001000005117892 */ /* 0x000fe4000f8efcff */
[----:B------:R-:W-:Y:S02]  /*5650*/  UIADD3 UR23, UPT, UPT, -UR23, URZ, URZ ;  /* 0x000000ff17177290 */ /* 0x000fe4000fffe1ff */
[----:B-1----:R-:W-:Y:S01]  /*5660*/  UISETP.GE.AND UP4, UPT, UR8, 0x1, UPT ;  /* 0x000000010800788c */ /* 0x002fe2000bf86270 */
[----:B--2---:R-:W-:-:S15]  /*5670*/  R2UR UR24, R0 ;  /* 0x00000000001872ca */ /* 0x004fde00000e0000 */
.L_x_117:
[----:B------:R-:W-:Y:S02]  /*5680*/  LEA R0, R10, UR13, 0x3 ;  /* 0x0000000d0a007c11 */ /* 0x000fe4000f8e18ff */
[----:B------:R-:W-:Y:S02]  /*5690*/  SHF.L.U32 R2, R9, 0x1f, RZ ;  /* 0x0000001f09027819 */ /* 0x000fe400000006ff */
[----:B------:R-:W-:Y:S01]  /*56a0*/  PLOP3.LUT P0, PT, PT, PT, UP4, 0x80, 0x8 ;  /* 0x000000000008781c */ /* 0x000fe20003f0f048 */
[----:B------:R-:W-:Y:S01]  /*56b0*/  VIADD R3, R0, 0x390 ;  /* 0x0000039000037836 */ /* 0x000fe20000000000 */
[----:B-1----:R-:W1:Y:S02]  /*56c0*/  SYNCS.PHASECHK.TRANS64.TRYWAIT P1, [R0+URZ+0x380], R2 ;  /* 0x00038002000075a7 */ /* 0x002e6400080211ff */
[----:B-1-3--:R-:W-:Y:S09]  /*56d0*/  @!P1 BRA `(.L_x_111) ;  /* 0x0000004800ac9947 */ /* 0x00aff20003800000 */
.L_x_268:
[----:B------:R-:W-:Y:S01]  /*56e0*/  LEA R4, R10, UR13, 0x4 ;  /* 0x0000000d0a047c11 */ /* 0x000fe2000f8e20ff */
[----:B------:R-:W-:Y:S01]  /*56f0*/  @UP4 ULEA UR4, UR10, UR13, 0x3 ;  /* 0x0000000d0a044291 */ /* 0x000fe2000f8e18ff */
[----:B------:R-:W-:Y:S01]  /*5700*/  PLOP3.LUT P2, PT, PT, PT, PT, 0x80, 0x8 ;  /* 0x000000000008781c */ /* 0x000fe20003f4f070 */
[----:B------:R-:W-:Y:S01]  /*5710*/  ULEA UR19, UR18, UR13, 0x3 ;  /* 0x0000000d12137291 */ /* 0x000fe2000f8e18ff */
[----:B------:R-:W-:Y:S02]  /*5720*/  PRMT R3, RZ, 0x654, R3 ;  /* 0x00000654ff037816 */ /* 0x000fe40000000003 */
[----:B------:R-:W2:Y:S01]  /*5730*/  LDS.128 R4, [R4+0x410] ;  /* 0x0004100004047984 */ /* 0x000ea20000000c00 */
[----:B-1----:R-:W-:Y:S02]  /*5740*/  @P0 SHF.L.U32 R2, R8, 0x1f, RZ ;  /* 0x0000001f08020819 */ /* 0x002fe400000006ff */
[----:B------:R-:W-:Y:S01]  /*5750*/  SHF.L.U32 R0, R11, 0x1f, RZ ;  /* 0x0000001f0b007819 */ /* 0x000fe200000006ff */
[----:B------:R-:W-:Y:S01]  /*5760*/  @!PT LDS RZ, [RZ] ;  /* 0x00000000fffff984 */ /* 0x000fe20000000800 */
[----:B------:R-:W-:Y:S01]  /*5770*/  @!PT LDS RZ, [RZ] ;  /* 0x00000000fffff984 */ /* 0x000fe20000000800 */
[----:B------:R-:W-:Y:S01]  /*5780*/  @!PT LDS RZ, [RZ] ;  /* 0x00000000fffff984 */ /* 0x000fe20000000800 */
[----:B------:R-:W-:Y:S01]  /*5790*/  @!PT LDS RZ, [RZ] ;  /* 0x00000000fffff984 */ /* 0x000fe20000000800 */
[----:B------:R1:W-:Y:S06]  /*57a0*/  MEMBAR.ALL.CTA ;  /* 0x0000000000007992 */ /* 0x0003ec0000008000 */
[----:B-1----:R-:W1:Y:S02]  /*57b0*/  FENCE.VIEW.ASYNC.S ;  /* 0x00000000000073c6 */ /* 0x002e640000000000 */
[----:B-1----:R1:W-:Y:S01]  /*57c0*/  SYNCS.ARRIVE.TRANS64.RED.A1T0 RZ, [R3+URZ], RZ ;  /* 0x000000ff03ff79a7 */ /* 0x0023e200081004ff */
[----:B------:R1:W3:Y:S01]  /*57d0*/  @P0 SYNCS.PHASECHK.TRANS64.TRYWAIT P2, [UR4], R2 ;  /* 0x00000002ff0005a7 */ /* 0x0002e20008041104 */
[----:B--2---:R-:W-:Y:S01]  /*57e0*/  LOP3.LUT P1, RZ, R6, 0x1, RZ, 0xc0, !PT ;  /* 0x0000000106ff7812 */ /* 0x004fe2000782c0ff */
[----:B------:R-:W2:Y:S02]  /*57f0*/  SYNCS.PHASECHK.TRANS64.TRYWAIT P0, [UR19+0x3c0], R0 ;  /* 0x0003c000ff0075a7 */ /* 0x000ea40008001113 */
[----:B-123--:R-:W-:Y:S10]  /*5800*/  @!P0 BRA `(.L_x_112) ;  /* 0x0000004800748947 */ /* 0x00eff40003800000 */
.L_x_270:
[----:B------:R-:W-:Y:S01]  /*5810*/  IADD3 R10, PT, PT, R10, 0x1, RZ ;  /* 0x000000010a0a7810 */ /* 0x000fe20007ffe0ff */
[----:B------:R-:W-:Y:S06]  /*5820*/  BRA.U !UP4, `(.L_x_113) ;  /* 0x000000010ca07547 */ /* 0x000fec000b800000 */
[----:B------:R-:W-:Y:S02]  /*5830*/  ULEA.HI UR4, UR18, UR18, URZ, 0x1 ;  /* 0x0000001212047291 */ /* 0x000fe4000f8f08ff */
[----:B------:R-:W-:Y:S02]  /*5840*/  UPLOP3.LUT UP2, UPT, UPT, UPT, UPT, 0x40, 0x4 ;  /* 0x000000000004789c */ /* 0x000fe40003f4e870 */
[----:B------:R-:W-:Y:S02]  /*5850*/  USHF.L.U32 UR5, UR4, 0x5, URZ ;  /* 0x0000000504057899 */ /* 0x000fe400080006ff */
[----:B------:R-:W-:Y:S02]  /*5860*/  ULOP3.LUT UR14, UR4, 0xffe, URZ, 0xc0, !UPT ;  /* 0x00000ffe040e7892 */ /* 0x000fe4000f8ec0ff */
[----:B------:R-:W-:Y:S02]  /*5870*/  ULOP3.LUT UR4, UR5, 0xffffffc0, URZ, 0xc0, !UPT ;  /* 0xffffffc005047892 */ /* 0x000fe4000f8ec0ff */
[----:B------:R-:W-:-:S02]  /*5880*/  UIADD3 UR14, UPT, UPT, -UR14, UR18, URZ ;  /* 0x000000120e0e7290 */ /* 0x000fc4000fffe1ff */
[----:B------:R-:W-:Y:S01]  /*5890*/  UIADD3 UR4, UPT, UPT, UR24, UR4, URZ ;  /* 0x0000000418047290 */ /* 0x000fe2000fffe0ff */
[----:B------:R-:W-:Y:S01]  /*58a0*/  UMOV UR12, UR23 ;  /* 0x00000017000c7c82 */ /* 0x000fe20008000000 */
[----:B------:R-:W-:Y:S02]  /*58b0*/  UMOV UR11, UR22 ;  /* 0x00000016000b7c82 */ /* 0x000fe40008000000 */
[----:B------:R-:W-:Y:S01]  /*58c0*/  ULEA UR14, UR14, UR4, 0x14 ;  /* 0x000000040e0e7291 */ /* 0x000fe2000f8ea0ff */
[----:B------:R-:W-:-:S11]  /*58d0*/  UMOV UR5, UR10 ;  /* 0x0000000a00057c82 */ /* 0x000fd60008000000 */
.L_x_116:
[----:B------:R-:W-:Y:S02]  /*58e0*/  UIADD3 UR12, UPT, UPT, UR12, 0x1, URZ ;  /* 0x000000010c0c7890 */ /* 0x000fe4000fffe0ff */
[----:B--2---:R-:W-:Y:S02]  /*58f0*/  ULEA UR6, UR5, UR13, 0x3 ;  /* 0x0000000d05067291 */ /* 0x004fe4000f8e18ff */
[----:B------:R-:W-:Y:S01]  /*5900*/  UISETP.NE.AND UP3, UPT, UR12, URZ, UPT ;  /* 0x000000ff0c00728c */ /* 0x000fe2000bf65270 */
[----:B---3--:R-:W-:Y:S10]  /*5910*/  @P2 BRA `(.L_x_114) ;  /* 0x00000000000c2947 */ /* 0x008ff40003800000 */
[----:B-1----:R-:W-:Y:S04]  /*5920*/  SHF.L.U32 R2, R8, 0x1f, RZ ;  /* 0x0000001f08027819 */ /* 0x002fe800000006ff */
[----:B------:R-:W1:Y:S02]  /*5930*/  SYNCS.PHASECHK.TRANS64.TRYWAIT P0, [UR6], R2 ;  /* 0x00000002ff0075a7 */ /* 0x000e640008001106 */
[----:B-1----:R-:W-:Y:S05]  /*5940*/  @!P0 BRA `(.L_x_115) ;  /* 0x00000048003c8947 */ /* 0x002fea0003800000 */
.L_x_114:
[----:B------:R-:W-:Y:S01]  /*5950*/  UISETP.NE.AND UP0, UPT, UR11, 0x1, UPT ;  /* 0x000000010b00788c */ /* 0x000fe2000bf05270 */
[----:B------:R-:W-:Y:S01]  /*5960*/  PLOP3.LUT P2, PT, PT, PT, PT, 0x80, 0x8 ;  /* 0x000000000008781c */ /* 0x000fe20003f4f070 */
[----:B------:R-:W-:Y:S02]  /*5970*/  UIADD3 UR4, UPT, UPT, UR5, 0x1, URZ ;  /* 0x0000000105047890 */ /* 0x000fe4000fffe0ff */
[----:B------:R-:W-:Y:S02]  /*5980*/  ULEA UR8, UR5, UR17, 0x7 ;  /* 0x0000001105087291 */ /* 0x000fe4000f8e38ff */
[----:B------:R-:W-:Y:S01]  /*5990*/  UISETP.NE.AND UP1, UPT, UR4, 0x36, UPT ;  /* 0x000000360400788c */ /* 0x000fe2000bf25270 */
[----:B------:R-:W-:Y:S01]  /*59a0*/  PLOP3.LUT P0, PT, PT, PT, UP0, 0x80, 0x8 ;  /* 0x000000000008781c */ /* 0x000fe20003f0f008 */
[----:B------:R-:W-:Y:S02]  /*59b0*/  UIADD3 UR11, UPT, UPT, UR11, -0x1, URZ ;  /* 0xffffffff0b0b7890 */ /* 0x000fe4000fffe0ff */
[----:B------:R-:W-:Y:S02]  /*59c0*/  USEL UR7, URZ, 0x1, UP1 ;  /* 0x00000001ff077887 */ /* 0x000fe40008800000 */
[----:B------:R-:W-:Y:S01]  /*59d0*/  USEL UR10, UR4, URZ, UP1 ;  /* 0x000000ff040a7287 */ /* 0x000fe20008800000 */
[----:B------:R-:W-:Y:S03]  /*59e0*/  UMOV UR9, 0xc0004010 ;  /* 0xc000401000097882 */ /* 0x000fe60000000000 */
[----:B------:R-:W-:Y:S01]  /*59f0*/  @UP0 ULEA UR4, UR10, UR13, 0x3 ;  /* 0x0000000d0a040291 */ /* 0x000fe2000f8e18ff */
[----:B------:R-:W-:Y:S01]  /*5a00*/  LOP3.LUT R8, R8, UR7, RZ, 0x3c, !PT ;  /* 0x0000000708087c12 */ /* 0x000fe2000f8e3cff */
[----:B------:R-:W-:Y:S03]  /*5a10*/  UMOV UR7, 0xc0004010 ;  /* 0xc000401000077882 */ /* 0x000fe60000000000 */
[----:B-1----:R-:W-:Y:S04]  /*5a20*/  @P0 SHF.L.U32 R0, R8, 0x1f, RZ ;  /* 0x0000001f08000819 */ /* 0x002fe800000006ff */
[----:B------:R2:W3:Y:S01]  /*5a30*/  @P0 SYNCS.PHASECHK.TRANS64.TRYWAIT P2, [UR4], R0 ;  /* 0x00000000ff0005a7 */ /* 0x0004e20008041104 */
[----:B------:R-:W-:Y:S02]  /*5a40*/  UIADD3 UR4, UPT, UPT, UR6, 0x1b0, URZ ;  /* 0x000001b006047890 */ /* 0x000fe4000fffe0ff */
[----:B------:R-:W-:Y:S03]  /*5a50*/  ULEA UR6, UR5, UR16, 0x7 ;  /* 0x0000001005067291 */ /* 0x000fe6000f8e38ff */
[----:B------:R-:W-:Y:S06]  /*5a60*/  UMOV UR5, UR10 ;  /* 0x0000000a00057c82 */ /* 0x000fec0008000000 */
[----:B------:R2:W-:Y:S01]  /*5a70*/  UTCIMMA gdesc[UR6], gdesc[UR8], tmem[UR14], tmem[UR20], idesc[UR21], UP2 ;  /* 0x00ff1408060075ea */ /* 0x0005e2000900010e */
[----:B------:R-:W-:Y:S01]  /*5a80*/  UPLOP3.LUT UP2, UPT, UPT, UPT, UPT, 0x80, 0x8 ;  /* 0x000000000008789c */ /* 0x000fe20003f4f070 */
[----:B------:R2:W-:Y:S01]  /*5a90*/  UTCBAR.MULTICAST [UR4], URZ, UR15 ;  /* 0x000000ff040073e9 */ /* 0x0005e2000800080f */
[----:B------:R-:W-:Y:S09]  /*5aa0*/  BRA.U UP3, `(.L_x_116) ;  /* 0xfffffffd038c7547 */ /* 0x000ff2000b83ffff */
.L_x_113:
[----:B--2---:R-:W-:Y:S01]  /*5ab0*/  UIADD3 UR4, UPT, UPT, UR18, 0x1, URZ ;  /* 0x0000000112047890 */ /* 0x004fe2000fffe0ff */
[C---:B------:R-:W-:Y:S01]  /*5ac0*/  ISETP.NE.AND P0, PT, R10.reuse, 0x2, PT ;  /* 0x000000020a00780c */ /* 0x040fe20003f05270 */
[----:B------:R-:W-:Y:S02]  /*5ad0*/  UIADD3 UR5, UPT, UPT, UR19, 0x3a0, URZ ;  /* 0x000003a013057890 */ /* 0x000fe4000fffe0ff */
[----:B------:R-:W-:Y:S01]  /*5ae0*/  UISETP.NE.AND UP0, UPT, UR4, 0x4, UPT ;  /* 0x000000040400788c */ /* 0x000fe2000bf05270 */
[----:B-1----:R-:W-:Y:S02]  /*5af0*/  SEL R0, RZ, 0x1, P0 ;  /* 0x00000001ff007807 */ /* 0x002fe40000000000 */
[----:B------:R-:W-:Y:S01]  /*5b00*/  SEL R10, R10, RZ, P0 ;  /* 0x000000ff0a0a7207 */ /* 0x000fe20000000000 */
[----:B------:R-:W-:Y:S01]  /*5b10*/  USEL UR6, URZ, 0x1, UP0 ;  /* 0x00000001ff067887 */ /* 0x000fe20008000000 */
[----:B------:R-:W-:Y:S01]  /*5b20*/  LOP3.LUT R9, R9, R0, RZ, 0x3c, !PT ;  /* 0x0000000009097212 */ /* 0x000fe200078e3cff */
[----:B------:R-:W-:Y:S01]  /*5b30*/  USEL UR18, UR4, URZ, UP0 ;  /* 0x000000ff04127287 */ /* 0x000fe20008000000 */
[----:B------:R1:W-:Y:S03]  /*5b40*/  UTCBAR [UR5], URZ ;  /* 0x000000ff050073e9 */ /* 0x0003e600080000ff */
[----:B------:R-:W-:Y:S01]  /*5b50*/  LOP3.LUT R11, R11, UR6, RZ, 0x3c, !PT ;  /* 0x000000060b0b7c12 */ /* 0x000fe2000f8e3cff */
[----:B------:R-:W-:Y:S07]  /*5b60*/  @P1 BRA `(.L_x_117) ;  /* 0xfffffff800c41947 */ /* 0x000fee000383ffff */
[----:B------:R-:W2:Y:S01]  /*5b70*/  S2UR UR8, SR_CgaCtaId ;  /* 0x00000000000879c3 */ /* 0x000ea20000008800 */
[----:B------:R-:W-:Y:S01]  /*5b80*/  ELECT P0, URZ, PT ;  /* 0x0000000000ff782f */ /* 0x000fe20003800000 */
[----:B------:R-:W-:Y:S01]  /*5b90*/  IMAD.MOV.U32 R0, RZ, RZ, 0x1 ;  /* 0x00000001ff007424 */ /* 0x000fe200078e00ff */
[----:B------:R-:W-:Y:S01]  /*5ba0*/  UIADD3 UR13, UPT, UPT, UR13, 0x3c0, URZ ;  /* 0x000003c00d0d7890 */ /* 0x000fe2000fffe0ff */
[----:B------:R-:W-:Y:S01]  /*5bb0*/  SHF.L.U32 R2, R11, 0x1f, RZ ;  /* 0x0000001f0b027819 */ /* 0x000fe200000006ff */
[----:B------:R-:W-:-:S03]  /*5bc0*/  UMOV UR4, 0x40 ;  /* 0x0000004000047882 */ /* 0x000fc60000000000 */
[----:B------:R-:W-:Y:S01]  /*5bd0*/  UVIRTCOUNT.DEALLOC.SMPOOL 0x80 ;  /* 0x000000800000784c */ /* 0x000fe20000000000 */
[----:B--2---:R-:W-:Y:S02]  /*5be0*/  ULEA UR8, UR8, UR4, 0x18 ;  /* 0x0000000408087291 */ /* 0x004fe4000f8ec0ff */
[----:B------:R-:W-:-:S07]  /*5bf0*/  ULEA UR4, UR18, UR13, 0x3 ;  /* 0x0000000d12047291 */ /* 0x000fce000f8e18ff */
[----:B------:R2:W-:Y:S02]  /*5c00*/  @P0 STS.U8 [UR8+0x1c], R0 ;  /* 0x00001c00ff000988 */ /* 0x0005e40008000008 */
[----:B------:R-:W4:Y:S02]  /*5c10*/  SYNCS.PHASECHK.TRANS64.TRYWAIT P0, [UR4], R2 ;  /* 0x00000002ff0075a7 */ /* 0x000f240008001104 */
[----:B--2-4-:R-:W-:Y:S05]  /*5c20*/  @!P0 BRA `(.L_x_118) ;  /* 0x00000044009c8947 */ /* 0x014fea0003800000 */
.L_x_273:
[----:B------:R-:W-:-:S04]  /*5c30*/  UIADD3 UR4, UPT, UPT, UR18, 0x1, URZ ;  /* 0x0000000112047890 */ /* 0x000fc8000fffe0ff */
[----:B------:R-:W-:-:S04]  /*5c40*/  UISETP.NE.AND UP0, UPT, UR4, 0x4, UPT ;  /* 0x000000040400788c */ /* 0x000fc8000bf05270 */
[----:B------:R-:W-:Y:S02]  /*5c50*/  USEL UR6, URZ, 0x1, UP0 ;  /* 0x00000001ff067887 */ /* 0x000fe40008000000 */
[----:B------:R-:W-:-:S04]  /*5c60*/  USEL UR4, UR4, URZ, UP0 ;  /* 0x000000ff04047287 */ /* 0x000fc80008000000 */
[----:B-1----:R-:W-:Y:S01]  /*5c70*/  ULEA UR5, UR4, UR13, 0x3 ;  /* 0x0000000d04057291 */ /* 0x002fe2000f8e18ff */
[----:B--2---:R-:W-:-:S04]  /*5c80*/  LOP3.LUT R2, R11, UR6, RZ, 0x3c, !PT ;  /* 0x000000060b027c12 */ /* 0x004fc8000f8e3cff */
[----:B------:R-:W-:-:S04]  /*5c90*/  SHF.L.U32 R3, R2, 0x1f, RZ ;  /* 0x0000001f02037819 */ /* 0x000fc800000006ff */
[----:B------:R-:W1:Y:S02]  /*5ca0*/  SYNCS.PHASECHK.TRANS64.TRYWAIT P0, [UR5], R3 ;  /* 0x00000003ff0075a7 */ /* 0x000e640008001105 */
[----:B-1----:R-:W-:Y:S05]  /*5cb0*/  @!P0 BRA `(.L_x_119) ;  /* 0x0000004400908947 */ /* 0x002fea0003800000 */
.L_x_275:
        /* <DEDUP_REMOVED lines=9> */
.L_x_277:
[----:B------:R-:W-:-:S04]  /*5d50*/  UIADD3 UR4, UPT, UPT, UR4, 0x1, URZ ;  /* 0x0000000104047890 */ /* 0x000fc8000fffe0ff */
[----:B------:R-:W-:-:S04]  /*5d60*/  UISETP.NE.AND UP0, UPT, UR4, 0x4, UPT ;  /* 0x000000040400788c */ /* 0x000fc8000bf05270 */
[----:B------:R-:W-:Y:S02]  /*5d70*/  USEL UR5, URZ, 0x1, UP0 ;  /* 0x00000001ff057887 */ /* 0x000fe40008000000 */
[----:B------:R-:W-:-:S04]  /*5d80*/  USEL UR4, UR4, URZ, UP0 ;  /* 0x000000ff04047287 */ /* 0x000fc80008000000 */
[----:B------:R-:W-:Y:S01]  /*5d90*/  ULEA UR4, UR4, UR13, 0x3 ;  /* 0x0000000d04047291 */ /* 0x000fe2000f8e18ff */
[----:B------:R-:W-:-:S04]  /*5da0*/  LOP3.LUT R2, R2, UR5, RZ, 0x3c, !PT ;  /* 0x0000000502027c12 */ /* 0x000fc8000f8e3cff */
[----:B------:R-:W-:-:S04]  /*5db0*/  SHF.L.U32 R2, R2, 0x1f, RZ ;  /* 0x0000001f02027819 */ /* 0x000fc800000006ff */
[----:B------:R-:W2:Y:S02]  /*5dc0*/  SYNCS.PHASECHK.TRANS64.TRYWAIT P0, [UR4], R2 ;  /* 0x00000002ff0075a7 */ /* 0x000ea40008001104 */
[----:B--2---:R-:W-:Y:S05]  /*5dd0*/  @!P0 BRA `(.L_x_121) ;  /* 0x0000004400788947 */ /* 0x004fea0003800000 */
.L_x_279:
[----:B------:R-:W-:Y:S01]  /*5de0*/  NOP ;  /* 0x0000000000007918 */ /* 0x000fe20000000000 */
[----:B-1----:R-:W1:Y:S01]  /*5df0*/  LDS R0, [UR8+0x14] ;  /* 0x00001408ff007984 */ /* 0x002e620008000800 */
[----:B------:R-:W-:Y:S01]  /*5e00*/  ULOP3.LUT UR4, UR24, 0xffff, URZ, 0xc0, !UPT ;  /* 0x0000ffff18047892 */ /* 0x000fe2000f8ec0ff */
[----:B------:R-:W-:Y:S01]  /*5e10*/  UMOV UR5, 0xffff ;  /* 0x0000ffff00057882 */ /* 0x000fe20000000000 */
[----:B------:R-:W-:Y:S02]  /*5e20*/  UMOV UR6, 0x1 ;  /* 0x0000000100067882 */ /* 0x000fe40000000000 */
[----:B------:R-:W-:-:S04]  /*5e30*/  USHF.R.U32.HI UR4, URZ, 0x5, UR4 ;  /* 0x00000005ff047899 */ /* 0x000fc80008011604 */
[----:B------:R-:W-:Y:S02]  /*5e40*/  USHF.L.U32 UR5, UR5, UR4, URZ ;  /* 0x0000000405057299 */ /* 0x000fe400080006ff */
[----:B------:R-:W-:-:S04]  /*5e50*/  USHF.L.U32 UR4, UR6, UR4, URZ ;  /* 0x0000000406047299 */ /* 0x000fc800080006ff */
[----:B-1----:R-:W-:-:S04]  /*5e60*/  LOP3.LUT R0, R0, UR5, RZ, 0xc0, !PT ;  /* 0x0000000500007c12 */ /* 0x002fc8000f8ec0ff */
[----:B------:R-:W-:-:S13]  /*5e70*/  ISETP.NE.AND P0, PT, R0, UR5, PT ;  /* 0x0000000500007c0c */ /* 0x000fda000bf05270 */
[----:B------:R-:W-:Y:S05]  /*5e80*/  @P0 BRA `(.L_x_122) ;  /* 0x0000000000580947 */ /* 0x000fea0003800000 */
[----:B------:R-:W1:Y:S02]  /*5e90*/  LDS R0, [UR8+0x18] ;  /* 0x00001808ff007984 */ /* 0x000e640008000800 */
[----:B-1----:R-:W-:-:S04]  /*5ea0*/  LOP3.LUT R0, R0, UR4, RZ, 0xc0, !PT ;  /* 0x0000000400007c12 */ /* 0x002fc8000f8ec0ff */
[----:B------:R-:W-:-:S13]  /*5eb0*/  ISETP.NE.AND P0, PT, R0, UR4, PT ;  /* 0x0000000400007c0c */ /* 0x000fda000bf05270 */
[----:B------:R-:W-:Y:S05]  /*5ec0*/  @P0 BRA `(.L_x_123) ;  /* 0x00000000003c0947 */ /* 0x000fea0003800000 */
[----:B------:R-:W1:Y:S01]  /*5ed0*/  S2R R2, SR_LANEID ;  /* 0x0000000000027919 */ /* 0x000e620000000000 */
[----:B------:R-:W-:-:S06]  /*5ee0*/  ULOP3.LUT UR5, URZ, UR5, URZ, 0x33, !UPT ;  /* 0x00000005ff057292 */ /* 0x000fcc000f8e33ff */
[----:B------:R-:W-:-:S04]  /*5ef0*/  IMAD.U32 R0, RZ, RZ, UR5 ;  /* 0x00000005ff007e24 */ /* 0x000fc8000f8e00ff */
[----:B------:R2:W4:Y:S02]  /*5f00*/  REDUX UR7, R0 ;  /* 0x00000000000773c4 */ /* 0x0005240000000000 */
[----:B------:R1:W-:Y:S01]  /*5f10*/  UTCATOMSWS.AND URZ, UR5 ;  /* 0x0000000500ff79e3 */ /* 0x0003e20008000000 */
[----:B--2---:R-:W-:Y:S01]  /*5f20*/  LOP3.LUT R0, RZ, UR4, RZ, 0x33, !PT ;  /* 0x00000004ff007c12 */ /* 0x004fe2000f8e33ff */
[----:B------:R-:W-:Y:S02]  /*5f30*/  VOTEU.ANY UR4, UPT, PT ;  /* 0x0000000000047886 */ /* 0x000fe400038e0100 */
[----:B------:R-:W-:Y:S02]  /*5f40*/  UFLO.U32 UR4, UR4 ;  /* 0x00000004000472bd */ /* 0x000fe400080e0000 */
[----:B------:R-:W2:Y:S04]  /*5f50*/  REDUX UR6, R0 ;  /* 0x00000000000673c4 */ /* 0x000ea80000000000 */
[----:B-1----:R-:W-:-:S02]  /*5f60*/  ISETP.EQ.U32.AND P0, PT, R2, UR4, PT ;  /* 0x0000000402007c0c */ /* 0x002fc4000bf02070 */
[----:B----4-:R-:W-:-:S11]  /*5f70*/  MOV R2, UR7 ;  /* 0x0000000700027c02 */ /* 0x010fd60008000f00 */
[----:B------:R1:W-:Y:S01]  /*5f80*/  @P0 ATOMS.AND RZ, [UR8+0x14], R2 ;  /* 0x00001402ffff098c */ /* 0x0003e2000a800008 */
[----:B--2---:R-:W-:-:S05]  /*5f90*/  IMAD.U32 R0, RZ, RZ, UR6 ;  /* 0x00000006ff007e24 */ /* 0x004fca000f8e00ff */
[----:B------:R1:W-:Y:S01]  /*5fa0*/  @P0 ATOMS.AND RZ, [UR8+0x18], R0 ;  /* 0x00001800ffff098c */ /* 0x0003e2000a800008 */
[----:B------:R-:W-:Y:S05]  /*5fb0*/  BRA `(.L_x_124) ;  /* 0x0000000000147947 */ /* 0x000fea0003800000 */
.L_x_123:
[----:B------:R-:W-:Y:S02]  /*5fc0*/  MOV R2, 0x5fe0 ;  /* 0x00005fe000027802 */ /* 0x000fe40000000f00 */
[----:B---3-5:R-:W-:Y:S05]  /*5fd0*/  CALL.REL.NOINC `($__internal_0_$__cuda_sm10x_tcgen05_guardrail_trap_col_being_dealloced_not_returned_by_alloc) ;  /* 0x0000004400947944 */ /* 0x028fea0003c00000 */
[----:B------:R-:W-:Y:S05]  /*5fe0*/  BRA `(.L_x_124) ;  /* 0x0000000000087947 */ /* 0x000fea0003800000 */
.L_x_122:
[----:B------:R-:W-:Y:S02]  /*5ff0*/  MOV R2, 0x6010 ;  /* 0x0000601000027802 */ /* 0x000fe40000000f00 */
[----:B---3-5:R-:W-:Y:S05]  /*6000*/  CALL.REL.NOINC `($__internal_2_$__cuda_sm10x_tcgen05_guardrail_trap_unallocated_columns_being_dealloced) ;  /* 0x0000004400a07944 */ /* 0x028fea0003c00000 */
.L_x_124:
[----:B------:R-:W-:Y:S01]  /*6010*/  NOP ;  /* 0x0000000000007918 */ /* 0x000fe20000000000 */
[----:B------:R-:W-:Y:S05]  /*6020*/  EXIT ;  /* 0x000000000000794d */ /* 0x000fea0003800000 */
.L_x_106:
[----:B------:R-:W-:-:S09]  /*6030*/  UISETP.NE.OR UP0, UPT, UR22, 0x3, !UP3 ;  /* 0x000000031600788c */ /* 0x000fd2000df05670 */
[----:B------:R-:W-:Y:S05]  /*6040*/  BRA.U UP0, `(.L_x_125) ;  /* 0x0000000d00087547 */ /* 0x000fea000b800000 */
[----:B------:R-:W2:Y:S01]  /*6050*/  LDCU UR26, c[0x0][0x370] ;  /* 0x00006e00ff1a77ac */ /* 0x000ea20008000800 */
[----:B------:R-:W3:Y:S01]  /*6060*/  LDC.64 R16, c[0x0][0x348] ;  /* 0x0000d200ff107b82 */ /* 0x000ee20000000a00 */
[----:B------:R-:W-:Y:S02]  /*6070*/  HFMA2 R13, -RZ, RZ, 0, 0 ;  /* 0x00000000ff0d7431 */ /* 0x000fe400000001ff */
[----:B------:R-:W-:Y:S01]  /*6080*/  IMAD.MOV.U32 R15, RZ, RZ, 0x1 ;  /* 0x00000001ff0f7424 */ /* 0x000fe200078e00ff */
[----:B------:R-:W2:Y:S01]  /*6090*/  LDCU.128 UR28, c[0x0][0xb10] ;  /* 0x00016200ff1c77ac */ /* 0x000ea20008000c00 */
[----:B------:R-:W-:Y:S01]  /*60a0*/  IMAD.MOV.U32 R14, RZ, RZ, RZ ;  /* 0x000000ffff0e7224 */ /* 0x000fe200078e00ff */
[----:B------:R-:W-:Y:S01]  /*60b0*/  MOV R7, 0x1000 ;  /* 0x0000100000077802 */ /* 0x000fe20000000f00 */
[----:B------:R-:W4:Y:S01]  /*60c0*/  LDCU UR25, c[0x0][0x374] ;  /* 0x00006e80ff1977ac */ /* 0x000f220008000800 */
[----:B------:R-:W1:Y:S01]  /*60d0*/  LDC.64 R2, c[0x0][0x888] ;  /* 0x00022200ff027b82 */ /* 0x000e620000000a00 */
[----:B------:R-:W4:Y:S01]  /*60e0*/  LDCU UR16, c[0x0][0xb0c] ;  /* 0x00016180ff1077ac */ /* 0x000f220008000800 */
[----:B------:R-:W3:Y:S06]  /*60f0*/  LDCU UR35, c[0x0][0xb20] ;  /* 0x00016400ff2377ac */ /* 0x000eec0008000800 */
[----:B------:R-:W1:Y:S01]  /*6100*/  LDC.64 R4, c[0x0][0x890] ;  /* 0x00022400ff047b82 */ /* 0x000e620000000a00 */
[----:B------:R-:W3:Y:S01]  /*6110*/  LDCU UR4, c[0x0][0xb30] ;  /* 0x00016600ff0477ac */ /* 0x000ee20008000800 */
[----:B------:R-:W-:Y:S01]  /*6120*/  UMOV UR17, 0x400 ;  /* 0x0000040000117882 */ /* 0x000fe20000000000 */
[----:B--2---:R-:W-:-:S02]  /*6130*/  UIMAD.WIDE.U32 UR32, UR26, UR28, URZ ;  /* 0x0000001c1a2072a5 */ /* 0x004fc4000f8e00ff */
[----:B----4-:R-:W-:Y:S02]  /*6140*/  UIMAD.WIDE.U32 UR6, UR25, UR31, URZ ;  /* 0x0000001f190672a5 */ /* 0x010fe4000f8e00ff */
[----:B------:R-:W-:Y:S02]  /*6150*/  ULEA UR17, UR48, UR17, 0x18 ;  /* 0x0000001130117291 */ /* 0x000fe4000f8ec0ff */
[----:B------:R-:W-:Y:S02]  /*6160*/  UPLOP3.LUT UP3, UPT, UPT, UPT, UPT, 0x40, 0x4 ;  /* 0x000000000004789c */ /* 0x000fe40003f6e870 */
[----:B------:R-:W-:Y:S01]  /*6170*/  UIADD3 UR5, UPT, UPT, UR17, 0x360, URZ ;  /* 0x0000036011057890 */ /* 0x000fe2000fffe0ff */
[----:B------:R-:W-:Y:S01]  /*6180*/  UMOV UR32, UR33 ;  /* 0x0000002100207c82 */ /* 0x000fe20008000000 */
[----:B------:R-:W-:Y:S01]  /*6190*/  UMOV UR27, UR7 ;  /* 0x00000007001b7c82 */ /* 0x000fe20008000000 */
[----:B------:R-:W-:Y:S02]  /*61a0*/  UISETP.GE.AND UP0, UPT, UR40, 0x1, UPT ;  /* 0x000000012800788c */ /* 0x000fe4000bf06270 */
[----:B------:R-:W-:Y:S01]  /*61b0*/  UISETP.NE.AND UP4, UPT, UR40, 0x1, UPT ;  /* 0x000000012800788c */ /* 0x000fe2000bf85270 */
[----:B------:R-:W2:Y:S01]  /*61c0*/  LDCU.64 UR14, c[0x0][0xb28] ;  /* 0x00016500ff0e77ac */ /* 0x000ea20008000a00 */
[----:B------:R-:W-:-:S02]  /*61d0*/  UISETP.NE.AND UP6, UPT, UR16, 0x1, UPT ;  /* 0x000000011000788c */ /* 0x000fc4000bfc5270 */
[----:B------:R-:W-:Y:S02]  /*61e0*/  UISETP.NE.AND UP5, UPT, UR30, 0x1, UPT ;  /* 0x000000011e00788c */ /* 0x000fe4000bfa5270 */
[----:B------:R-:W-:Y:S02]  /*61f0*/  UPRMT UR48, UR48, 0x654, UR5 ;  /* 0x0000065430307896 */ /* 0x000fe40008000005 */
[----:B------:R-:W-:Y:S02]  /*6200*/  USHF.R.U32.HI UR32, URZ, UR29, UR32 ;  /* 0x0000001dff207299 */ /* 0x000fe40008011620 */
[----:B---3--:R-:W-:Y:S02]  /*6210*/  USHF.R.U32.HI UR27, URZ, UR35, UR27 ;  /* 0x00000023ff1b7299 */ /* 0x008fe4000801161b */
[----:B------:R-:W-:-:S11]  /*6220*/  UISETP.NE.AND UP2, UPT, UR4, 0x1, UPT ;  /* 0x000000010400788c */ /* 0x000fd6000bf45270 */
.L_x_133:
[C---:B------:R-:W-:Y:S02]  /*6230*/  LEA R12, R14.reuse, UR17, 0x3 ;  /* 0x000000110e0c7c11 */ /* 0x040fe4000f8e18ff */
[----:B------:R-:W-:Y:S02]  /*6240*/  SHF.L.U32 R0, R13, 0x1f, RZ ;  /* 0x0000001f0d007819 */ /* 0x000fe400000006ff */
[----:B------:R-:W-:Y:S02]  /*6250*/  LEA R8, R14, UR17, 0x4 ;  /* 0x000000110e087c11 */ /* 0x000fe4000f8e20ff */
[----:B---3--:R-:W3:Y:S02]  /*6260*/  SYNCS.PHASECHK.TRANS64.TRYWAIT P0, [R12+URZ+0x380], R0 ;  /* 0x000380000c0075a7 */ /* 0x008ee400080011ff */
[----:B---3--:R-:W-:Y:S05]  /*6270*/  @!P0 BRA `(.L_x_126) ;  /* 0x0000004000688947 */ /* 0x008fea0003800000 */
.L_x_280:
[----:B------:R-:W4:Y:S01]  /*6280*/  LDS.128 R8, [R8+0x410] ;  /* 0x0004100008087984 */ /* 0x000f220000000c00 */
[----:B------:R-:W-:Y:S01]  /*6290*/  UISETP.GE.AND UP0, UPT, UR40, 0x1, UPT ;  /* 0x000000012800788c */ /* 0x000fe2000bf06270 */
[----:B------:R-:W-:Y:S01]  /*62a0*/  @!PT LDS RZ, [RZ] ;  /* 0x00000000fffff984 */ /* 0x000fe20000000800 */
[----:B------:R-:W-:Y:S01]  /*62b0*/  @!PT LDS RZ, [RZ] ;  /* 0x00000000fffff984 */ /* 0x000fe20000000800 */
[----:B------:R-:W-:Y:S01]  /*62c0*/  @!PT LDS RZ, [RZ] ;  /* 0x00000000fffff984 */ /* 0x000fe20000000800 */
[----:B------:R-:W-:Y:S01]  /*62d0*/  @!PT LDS RZ, [RZ] ;  /* 0x00000000fffff984 */ /* 0x000fe20000000800 */
[----:B------:R1:W-:Y:S06]  /*62e0*/  MEMBAR.ALL.CTA ;  /* 0x0000000000007992 */ /* 0x0003ec0000008000 */
[----:B-1----:R-:W1:Y:S01]  /*62f0*/  FENCE.VIEW.ASYNC.S ;  /* 0x00000000000073c6 */ /* 0x002e620000000000 */
[----:B----4-:R-:W-:Y:S11]  /*6300*/  LOP3.LUT P0, RZ, R10, 0x1, RZ, 0xc0, !PT ;  /* 0x000000010aff7812 */ /* 0x010ff6000780c0ff */
[----:B------:R-:W-:Y:S02]  /*6310*/  @!UPT UIADD3 URZ, UPT, UPT, URZ, URZ, URZ ;  /* 0x000000fffffff290 */ /* 0x000fe4000fffe0ff */
[----:B-1----:R-:W-:Y:S01]  /*6320*/  VOTEU.ANY UP1, P0 ;  /* 0x0000000000ff7886 */ /* 0x002fe20000020100 */
[----:B------:R-:W-:Y:S11]  /*6330*/  PLOP3.LUT P0, PT, PT, PT, UP1, 0x80, 0x8 ;  /* 0x000000000008781c */ /* 0x000ff60003f0f018 */
[----:B------:R-:W-:Y:S02]  /*6340*/  @!UPT UIADD3 URZ, UPT, UPT, URZ, URZ, URZ ;  /* 0x000000fffffff290 */ /* 0x000fe4000fffe0ff */
[----:B---3--:R-:W-:Y:S02]  /*6350*/  @P0 SHF.R.U32.HI R0, RZ, 0x10, R9 ;  /* 0x00000010ff000819 */ /* 0x008fe40000011609 */
[----:B------:R-:W-:Y:S02]  /*6360*/  @P0 MOV R6, R8 ;  /* 0x0000000800060202 */ /* 0x000fe40000000f00 */
[----:B------:R-:W-:Y:S01]  /*6370*/  @P0 R2UR UR4, R0 ;  /* 0x00000000000402ca */ /* 0x000fe200000e0000 */
[----:B------:R-:W-:Y:S01]  /*6380*/  VIADD R0, R12, 0x390 ;  /* 0x000003900c007836 */ /* 0x000fe20000000000 */
[----:B------:R-:W-:Y:S02]  /*6390*/  @P0 LOP3.LUT R8, R9, 0xffff, RZ, 0xc0, !PT ;  /* 0x0000ffff09080812 */ /* 0x000fe400078ec0ff */
[----:B------:R-:W-:Y:S02]  /*63a0*/  @P0 R2UR UR6, R6 ;  /* 0x00000000060602ca */ /* 0x000fe400000e0000 */
[----:B------:R-:W-:Y:S02]  /*63b0*/  PRMT R0, RZ, 0x654, R0 ;  /* 0x00000654ff007816 */ /* 0x000fe40000000000 */
[----:B------:R-:W-:Y:S02]  /*63c0*/  @P0 R2UR UR5, R8 ;  /* 0x00000000080502ca */ /* 0x000fe400000e0000 */
[----:B------:R1:W-:Y:S03]  /*63d0*/  SYNCS.ARRIVE.TRANS64.RED.A1T0 RZ, [R0+URZ], RZ ;  /* 0x000000ff00ff79a7 */ /* 0x0003e600081004ff */
[----:B------:R-:W-:Y:S04]  /*63e0*/  @UP1 UMOV UR24, UR4 ;  /* 0x0000000400181c82 */ /* 0x000fe80008000000 */
[----:B------:R-:W-:Y:S04]  /*63f0*/  @UP1 UMOV UR13, UR6 ;  /* 0x00000006000d1c82 */ /* 0x000fe80008000000 */
[----:B------:R-:W-:Y:S01]  /*6400*/  @UP1 UMOV UR7, UR5 ;  /* 0x0000000500071c82 */ /* 0x000fe20008000000 */
[----:B------:R-:W-:Y:S05]  /*6410*/  BRA.U !UP0, `(.L_x_127) ;  /* 0x0000000108a47547 */ /* 0x000fea000b800000 */
[----:B------:R-:W-:Y:S02]  /*6420*/  UIMAD.WIDE.U32 UR10, UR7, UR31, URZ ;  /* 0x0000001f070a72a5 */ /* 0x000fe4000f8e00ff */
[----:B------:R-:W-:Y:S02]  /*6430*/  UIMAD.WIDE.U32 UR18, UR13, UR28, URZ ;  /* 0x0000001c0d1272a5 */ /* 0x000fe4000f8e00ff */
[----:B------:R-:W-:Y:S02]  /*6440*/  USEL UR4, UR25, UR27, !UP5 ;  /* 0x0000001b19047287 */ /* 0x000fe4000e800000 */
[----:B------:R-:W-:Y:S02]  /*6450*/  USEL UR8, UR26, UR32, !UP6 ;  /* 0x000000201a087287 */ /* 0x000fe4000f000000 */
[----:B--2---:R-:W-:Y:S02]  /*6460*/  UIMAD.WIDE.U32 UR20, UR4, UR14, URZ ;  /* 0x0000000e041472a5 */ /* 0x004fe4000f8e00ff */
[----:B------:R-:W-:Y:S01]  /*6470*/  UIMAD.WIDE.U32 UR22, UR8, UR14, URZ ;  /* 0x0000000e081672a5 */ /* 0x000fe2000f8e00ff */
[----:B------:R-:W-:Y:S02]  /*6480*/  UMOV UR5, UR11 ;  /* 0x0000000b00057c82 */ /* 0x000fe40008000000 */
[----:B------:R-:W-:Y:S03]  /*6490*/  USHF.R.U32.HI UR6, URZ, UR35, UR5 ;  /* 0x00000023ff067299 */ /* 0x000fe60008011605 */
[----:B------:R-:W-:Y:S01]  /*64a0*/  UMOV UR5, UR19 ;  /* 0x0000001300057c82 */ /* 0x000fe20008000000 */
[----:B------:R-:W-:Y:S02]  /*64b0*/  USEL UR6, UR7, UR6, !UP5 ;  /* 0x0000000607067287 */ /* 0x000fe4000e800000 */
[----:B------:R-:W-:Y:S02]  /*64c0*/  USHF.R.U32.HI UR9, URZ, UR29, UR5 ;  /* 0x0000001dff097299 */ /* 0x000fe40008011605 */
[----:B------:R-:W-:Y:S01]  /*64d0*/  UIMAD.WIDE.U32 UR10, UR6, UR14, URZ ;  /* 0x0000000e060a72a5 */ /* 0x000fe2000f8e00ff */
[----:B------:R-:W-:Y:S02]  /*64e0*/  UMOV UR5, UR21 ;  /* 0x0000001500057c82 */ /* 0x000fe40008000000 */
[----:B------:R-:W-:Y:S03]  /*64f0*/  @UP4 USHF.R.U32.HI UR4, URZ, UR15, UR5 ;  /* 0x0000000fff044299 */ /* 0x000fe60008011605 */
[----:B------:R-:W-:Y:S01]  /*6500*/  UMOV UR5, UR23 ;  /* 0x0000001700057c82 */ /* 0x000fe20008000000 */
[----:B------:R-:W-:Y:S02]  /*6510*/  UIMAD UR4, UR40, UR4, URZ ;  /* 0x00000004280472a4 */ /* 0x000fe4000f8e02ff */
[----:B------:R-:W-:Y:S02]  /*6520*/  @UP4 USHF.R.U32.HI UR8, URZ, UR15, UR5 ;  /* 0x0000000fff084299 */ /* 0x000fe40008011605 */
[----:B------:R-:W-:Y:S02]  /*6530*/  USEL UR5, UR13, UR9, !UP6 ;  /* 0x000000090d057287 */ /* 0x000fe4000f000000 */
[----:B------:R-:W-:Y:S02]  /*6540*/  UIMAD UR9, UR40, UR8, URZ ;  /* 0x00000008280972a4 */ /* 0x000fe4000f8e02ff */
[----:B------:R-:W-:Y:S03]  /*6550*/  UISETP.GE.AND UP0, UPT, UR6, UR4, UPT ;  /* 0x000000040600728c */ /* 0x000fe6000bf06270 */
[----:B------:R-:W-:Y:S01]  /*6560*/  UMOV UR4, UR11 ;  /* 0x0000000b00047c82 */ /* 0x000fe20008000000 */
[----:B------:R-:W-:Y:S02]  /*6570*/  UISETP.GE.OR UP0, UPT, UR5, UR9, UP0 ;  /* 0x000000090500728c */ /* 0x000fe40008706670 */
[----:B------:R-:W-:Y:S02]  /*6580*/  USHF.R.U32.HI UR4, URZ, UR15, UR4 ;  /* 0x0000000fff047299 */ /* 0x000fe40008011604 */
[----:B------:R-:W-:Y:S02]  /*6590*/  UIMAD.WIDE.U32 UR10, UR5, UR14, URZ ;  /* 0x0000000e050a72a5 */ /* 0x000fe4000f8e00ff */
[----:B------:R-:W-:Y:S04]  /*65a0*/  USEL UR12, UR6, UR4, !UP4 ;  /* 0x00000004060c7287 */ /* 0x000fe8000e000000 */
[----:B------:R-:W-:Y:S01]  /*65b0*/  UIADD3 UR9, UPT, UPT, -UR12, URZ, URZ ;  /* 0x000000ff0c097290 */ /* 0x000fe2000fffe1ff */
[----:B------:R-:W-:Y:S02]  /*65c0*/  @!UP0 UMOV UR4, UR11 ;  /* 0x0000000b00048c82 */ /* 0x000fe40008000000 */
[----:B------:R-:W-:Y:S02]  /*65d0*/  @!UP0 USHF.R.U32.HI UR4, URZ, UR15, UR4 ;  /* 0x0000000fff048299 */ /* 0x000fe40008011604 */
[----:B------:R-:W-:Y:S02]  /*65e0*/  UIMAD UR9, UR40, UR9, UR6 ;  /* 0x00000009280972a4 */ /* 0x000fe4000f8e0206 */
[----:B------:R-:W-:Y:S04]  /*65f0*/  @!UP0 USEL UR4, UR5, UR4, !UP4 ;  /* 0x0000000405048287 */ /* 0x000fe8000e000000 */
[----:B------:R-:W-:Y:S02]  /*6600*/  @!UP0 UIMAD UR9, UR8, UR9, UR4 ;  /* 0x00000009080982a4 */ /* 0x000fe4000f8e0204 */
[----:B------:R-:W-:Y:S02]  /*6610*/  @!UP0 UIADD3 UR10, UPT, UPT, UR12, -UR4, URZ ;  /* 0x800000040c0a8290 */ /* 0x000fe4000fffe0ff */
[----:B------:R-:W-:Y:S02]  /*6620*/  UIADD3 UR4, UPT, UPT, -UR5, URZ, URZ ;  /* 0x000000ff05047290 */ /* 0x000fe4000fffe1ff */
[----:B------:R-:W-:Y:S02]  /*6630*/  UIADD3 UR8, UPT, UPT, -UR6, URZ, URZ ;  /* 0x000000ff06087290 */ /* 0x000fe4000fffe1ff */
[----:B------:R-:W-:Y:S02]  /*6640*/  @!UP0 UIMAD UR6, UR10, UR40, UR5 ;  /* 0x000000280a0682a4 */ /* 0x000fe4000f8e0205 */
[----:B------:R-:W-:Y:S02]  /*6650*/  UIMAD UR13, UR16, UR4, UR13 ;  /* 0x00000004100d72a4 */ /* 0x000fe4000f8e020d */
[----:B------:R-:W-:Y:S01]  /*6660*/  UIMAD UR7, UR30, UR8, UR7 ;  /* 0x000000081e0772a4 */ /* 0x000fe2000f8e0207 */
[----:B------:R-:W-:Y:S02]  /*6670*/  @!UP0 UMOV UR5, UR9 ;  /* 0x0000000900058c82 */ /* 0x000fe40008000000 */
[----:B------:R-:W-:Y:S02]  /*6680*/  UIMAD UR13, UR5, UR16, UR13 ;  /* 0x00000010050d72a4 */ /* 0x000fe4000f8e020d */
[----:B------:R-:W-:Y:S11]  /*6690*/  UIMAD UR7, UR6, UR30, UR7 ;  /* 0x0000001e060772a4 */ /* 0x000ff6000f8e0207 */
[----:B------:R-:W-:Y:S01]  /*66a0*/  @!UPT UIADD3 URZ, UPT, UPT, URZ, URZ, URZ ;  /* 0x000000fffffff290 */ /* 0x000fe2000fffe0ff */
.L_x_127:
[----:B------:R-:W3:Y:S01]  /*66b0*/  @!UP2 LDCU.128 UR20, c[0x0][0xb10] ;  /* 0x00016200ff14a7ac */ /* 0x000ee20008000c00 */
[C---:B------:R-:W-:Y:S02]  /*66c0*/  ISETP.NE.U32.AND P1, PT, R4.reuse, RZ, PT ;  /* 0x000000ff0400720c */ /* 0x040fe40003f25070 */
[----:B------:R-:W-:Y:S02]  /*66d0*/  ISETP.NE.U32.AND P0, PT, R4, RZ, PT ;  /* 0x000000ff0400720c */ /* 0x000fe40003f05070 */
[C---:B------:R-:W-:Y:S02]  /*66e0*/  ISETP.NE.AND.EX P1, PT, R5.reuse, RZ, PT, P1 ;  /* 0x000000ff0500720c */ /* 0x040fe40003f25310 */
[----:B------:R-:W-:Y:S01]  /*66f0*/  ISETP.NE.AND.EX P0, PT, R5, RZ, PT, P0 ;  /* 0x000000ff0500720c */ /* 0x000fe20003f05300 */
[----:B------:R-:W4:Y:S01]  /*6700*/  @!UP2 LDCU UR5, c[0x0][0xb0c] ;  /* 0x00016180ff05a7ac */ /* 0x000f220008000800 */
[----:B------:R-:W-:Y:S01]  /*6710*/  SHF.L.U32 R6, R15, 0x1f, RZ ;  /* 0x0000001f0f067819 */ /* 0x000fe200000006ff */
[----:B---3--:R-:W-:Y:S07]  /*6720*/  UIMAD.WIDE.U32 UR8, UR13, UR20, URZ ;  /* 0x000000140d0872a5 */ /* 0x008fee000f8e00ff */
[----:B------:R-:W-:Y:S01]  /*6730*/  @!UP2 UMOV UR4, UR9 ;  /* 0x000000090004ac82 */ /* 0x000fe20008000000 */
[----:B----4-:R-:W-:Y:S02]  /*6740*/  @!UP2 UISETP.NE.AND UP0, UPT, UR5, 0x1, UPT ;  /* 0x000000010500a88c */ /* 0x010fe4000bf05270 */
[----:B------:R-:W-:Y:S02]  /*6750*/  @!UP2 USHF.R.U32.HI UR4, URZ, UR21, UR4 ;  /* 0x00000015ff04a299 */ /* 0x000fe40008011604 */
[----:B------:R-:W-:Y:S02]  /*6760*/  UIMAD.WIDE.U32 UR8, UR7, UR23, URZ ;  /* 0x00000017070872a5 */ /* 0x000fe4000f8e00ff */
[----:B------:R-:W-:Y:S02]  /*6770*/  @!UP2 USEL UR10, UR13, UR4, !UP0 ;  /* 0x000000040d0aa287 */ /* 0x000fe4000c000000 */
[----:B------:R-:W-:Y:S03]  /*6780*/  @!UP2 UISETP.NE.AND UP0, UPT, UR22, 0x1, UPT ;  /* 0x000000011600a88c */ /* 0x000fe6000bf05270 */
[----:B------:R-:W-:Y:S02]  /*6790*/  @!UP2 UMOV UR6, UR9 ;  /* 0x000000090006ac82 */ /* 0x000fe40008000000 */
[----:B------:R-:W3:Y:S02]  /*67a0*/  @!UP2 LDCU UR4, c[0x0][0xb20] ;  /* 0x00016400ff04a7ac */ /* 0x000ee40008000800 */
[----:B---3--:R-:W-:Y:S04]  /*67b0*/  @!UP2 USHF.R.U32.HI UR6, URZ, UR4, UR6 ;  /* 0x00000004ff06a299 */ /* 0x008fe80008011606 */
[----:B------:R-:W-:Y:S04]  /*67c0*/  @!UP2 USEL UR6, UR7, UR6, !UP0 ;  /* 0x000000060706a287 */ /* 0x000fe8000c000000 */
[----:B------:R-:W-:Y:S02]  /*67d0*/  @!UP2 UIADD3 UR4, UPT, UPT, -UR10, UR6, URZ ;  /* 0x000000060a04a290 */ /* 0x000fe4000fffe1ff */
[----:B------:R-:W-:Y:S02]  /*67e0*/  @!UP2 UIADD3 UR6, UPT, UPT, UR10, -UR6, URZ ;  /* 0x800000060a06a290 */ /* 0x000fe4000fffe0ff */
[----:B------:R-:W-:Y:S02]  /*67f0*/  @!UP2 UIMAD UR13, UR4, UR5, UR13 ;  /* 0x00000005040da2a4 */ /* 0x000fe4000f8e020d */
[----:B------:R-:W-:Y:S01]  /*6800*/  @!UP2 UIMAD UR7, UR6, UR22, UR7 ;  /* 0x000000160607a2a4 */ /* 0x000fe2000f8e0207 */
[----:B------:R-:W-:Y:S11]  /*6810*/  BRA.U UP3, `(.L_x_128) ;  /* 0x0000000103107547 */ /* 0x000ff6000b800000 */
[----:B------:R-:W-:Y:S04]  /*6820*/  MOV R8, UR34 ;  /* 0x0000002200087c02 */ /* 0x000fe80008000f00 */
[----:B------:R-:W-:Y:S04]  /*6830*/  SHF.L.U32 R8, R8, 0x1f, RZ ;  /* 0x0000001f08087819 */ /* 0x000fe800000006ff */
[----:B------:R-:W3:Y:S02]  /*6840*/  SYNCS.PHASECHK.TRANS64.TRYWAIT P2, [UR17+0x378], R8 ;  /* 0x00037808ff0075a7 */ /* 0x000ee40008041111 */
[----:B---3--:R-:W-:Y:S05]  /*6850*/  @!P2 BRA `(.L_x_129) ;  /* 0x0000003c0004a947 */ /* 0x008fea0003800000 */
.L_x_128:
[----:B------:R-:W-:Y:S05]  /*6860*/  @!P1 BRA `(.L_x_130) ;  /* 0x0000000000309947 */ /* 0x000fea0003800000 */
[----:B------:R-:W-:Y:S01]  /*6870*/  ISETP.NE.U32.AND P1, PT, R2, RZ, PT ;  /* 0x000000ff0200720c */ /* 0x000fe20003f25070 */
[----:B------:R-:W3:Y:S01]  /*6880*/  LDCU.64 UR4, c[0x0][0x358] ;  /* 0x00006b00ff0477ac */ /* 0x000ee20008000a00 */
[----:B------:R-:W-:Y:S02]  /*6890*/  IMAD.MOV.U32 R80, RZ, RZ, 0x1 ;  /* 0x00000001ff507424 */ /* 0x000fe400078e00ff */
[----:B------:R-:W-:Y:S11]  /*68a0*/  ISETP.NE.AND.EX P1, PT, R3, RZ, PT, P1 ;  /* 0x000000ff0300720c */ /* 0x000ff60003f25310 */
[----:B------:R-:W-:Y:S02]  /*68b0*/  @!UPT UIADD3 URZ, UPT, UPT, URZ, URZ, URZ ;  /* 0x000000fffffff290 */ /* 0x000fe4000fffe0ff */
[----:B-1----:R-:W1:Y:S01]  /*68c0*/  @P1 LDC.64 R8, c[0x0][0x888] ;  /* 0x00022200ff081b82 */ /* 0x002e620000000a00 */
[----:B------:R-:W-:Y:S04]  /*68d0*/  @P1 IMAD R0, R4, UR36, RZ ;  /* 0x0000002404001c24 */ /* 0x000fe8000f8e02ff */
[----:B-1----:R-:W-:Y:S04]  /*68e0*/  @P1 IMAD.WIDE R8, R0, 0x4, R8 ;  /* 0x0000000400081825 */ /* 0x002fe800078e0208 */
[----:B------:R-:W-:Y:S01]  /*68f0*/  HFMA2 R0, -RZ, RZ, 0, 5.9604644775390625e-08 ;  /* 0x00000001ff007431 */ /* 0x000fe200000001ff */
[----:B---3-5:R3:W5:Y:S04]  /*6900*/  @P1 LDG.E R39, desc[UR4][R8.64] ;  /* 0x0000000408271981 */ /* 0x028768000c1e1900 */
[----:B------:R-:W-:Y:S01]  /*6910*/  @!P1 PRMT R80, R0, 0x7610, R80 ;  /* 0x0000761000509816 */ /* 0x000fe20000000050 */
[----:B---3--:R-:W4:Y:S06]  /*6920*/  @!P1 LDC R39, c[0x0][0x880] ;  /* 0x00022000ff279b82 */ /* 0x008f2c0000000800 */
.L_x_130:
[----:B----45:R-:W-:Y:S01]  /*6930*/  @!P0 ISETP.EQ.AND P1, PT, R39, RZ, PT ;  /* 0x000000ff2700820c */ /* 0x030fe20003f22270 */
[----:B------:R-:W-:Y:S01]  /*6940*/  @!UPT UIADD3 URZ, UPT, UPT, URZ, URZ, URZ ;  /* 0x000000fffffff290 */ /* 0x000fe2000fffe0ff */
[----:B------:R-:W-:Y:S11]  /*6950*/  @!P0 BRA `(.L_x_131) ;  /* 0x0000000000188947 */ /* 0x000ff60003800000 */
[----:B------:R-:W-:Y:S02]  /*6960*/  LOP3.LUT P0, RZ, R80, 0xff, RZ, 0xc0, !PT ;  /* 0x000000ff50ff7812 */ /* 0x000fe4000780c0ff */
[----:B------:R-:W-:Y:S04]  /*6970*/  ISETP.NE.U32.AND P1, PT, R2, RZ, PT ;  /* 0x000000ff0200720c */ /* 0x000fe80003f25070 */
[----:B------:R-:W-:Y:S04]  /*6980*/  ISETP.NE.AND.EX P1, PT, R3, RZ, PT, P1 ;  /* 0x000000ff0300720c */ /* 0x000fe80003f25310 */
[----:B------:R-:W-:Y:S03]  /*6990*/  PLOP3.LUT P1, PT, P1, PT, PT, 0x8, 0x80 ;  /* 0x000000000080781c */ /* 0x000fe60000f2e170 */
[----:B------:R-:W-:Y:S11]  /*69a0*/  @P0 ISETP.EQ.AND P1, PT, R39, RZ, PT ;  /* 0x000000ff2700020c */ /* 0x000ff60003f22270 */
[----:B------:R-:W-:Y:S02]  /*69b0*/  @!UPT UIADD3 URZ, UPT, UPT, URZ, URZ, URZ ;  /* 0x000000fffffff290 */ /* 0x000fe4000fffe0ff */
.L_x_131:
[----:B------:R-:W3:Y:S01]  /*69c0*/  SYNCS.PHASECHK.TRANS64.TRYWAIT P0, [UR17+0x368], R6 ;  /* 0x00036806ff0075a7 */ /* 0x000ee20008001111 */
[----:B------:R-:W-:Y:S02]  /*69d0*/  ELECT P2, URZ, PT ;  /* 0x0000000000ff782f */ /* 0x000fe40003840000 */
[----:B------:R-:W-:Y:S01]  /*69e0*/  IADD3 R14, PT, PT, R14, 0x1, RZ ;  /* 0x000000010e0e7810 */ /* 0x000fe20007ffe0ff */
[----:B---3--:R-:W-:Y:S10]  /*69f0*/  @!P0 BRA `(.L_x_132) ;  /* 0x0000003800b48947 */ /* 0x008ff40003800000 */
.L_x_283:
[----:B------:R-:W-:Y:S01]  /*6a00*/  PLOP3.LUT P1, PT, P1, P2, PT, 0xf2, 0x2f ;  /* 0x00000000002f781c */ /* 0x000fe20000f25e72 */
[----:B------:R-:W-:Y:S01]  /*6a10*/  UMOV UR18, 0x0 ;  /* 0x0000000000127882 */ /* 0x000fe20000000000 */
[----:B------:R-:W-:Y:S01]  /*6a20*/  UMOV UR19, 0x10000000 ;  /* 0x1000000000137882 */ /* 0x000fe20000000000 */
[----:B------:R-:W-:Y:S01]  /*6a30*/  UMOV UR12, UR36 ;  /* 0x00000024000c7c82 */ /* 0x000fe20008000000 */
[----:B------:R-:W-:Y:S01]  /*6a40*/  LOP3.LUT R15, R15, 0x1, RZ, 0x3c, !PT ;  /* 0x000000010f0f7812 */ /* 0x000fe200078e3cff */
[----:B------:R-:W-:Y:S01]  /*6a50*/  UPLOP3.LUT UP3, UPT, UPT, UPT, UPT, 0x80, 0x8 ;  /* 0x000000000008789c */ /* 0x000fe20003f6f070 */
[----:B------:R-:W-:Y:S07]  /*6a60*/  UMOV UR36, UR24 ;  /* 0x0000001800247c82 */ /* 0x000fee0008000000 */
[----:B-1----:R-:W-:Y:S01]  /*6a70*/  @!P1 IADD3 R6, P0, PT, R16, 0x580, RZ ;  /* 0x0000058010069810 */ /* 0x002fe20007f1e0ff */
[----:B------:R-:W-:Y:S03]  /*6a80*/  VOTEU.ALL UP0, P1 ;  /* 0x0000000000ff7886 */ /* 0x000fe60000800000 */
[----:B------:R-:W-:Y:S01]  /*6a90*/  @!P1 R2UR UR5, R6 ;  /* 0x00000000060592ca */ /* 0x000fe200000e0000 */
[----:B------:R-:W-:Y:S01]  /*6aa0*/  @!P1 IMAD.X R0, RZ, RZ, R17, P0 ;  /* 0x000000ffff009224 */ /* 0x000fe200000e0611 */
[----:B------:R-:W-:Y:S01]  /*6ab0*/  @!UP0 USHF.L.U32 UR10, UR45, 0x6, URZ ;  /* 0x000000062d0a8899 */ /* 0x000fe200080006ff */
[----:B------:R-:W-:Y:S01]  /*6ac0*/  ISETP.NE.AND P0, PT, R14, 0x2, PT ;  /* 0x000000020e00780c */ /* 0x000fe20003f05270 */
[----:B------:R-:W-:Y:S02]  /*6ad0*/  @!UP0 USHF.L.U32 UR11, UR46, 0x6, URZ ;  /* 0x000000062e0b8899 */ /* 0x000fe400080006ff */
[----:B------:R-:W-:Y:S01]  /*6ae0*/  @!P1 R2UR UR4, R0 ;  /* 0x00000000000492ca */ /* 0x000fe200000e0000 */
[----:B------:R-:W-:Y:S01]  /*6af0*/  @!UP0 UIADD3 UR8, UPT, UPT, UR17, 0x600, URZ ;  /* 0x0000060011088890 */ /* 0x000fe2000fffe0ff */
[----:B------:R-:W-:Y:S01]  /*6b00*/  SEL R0, RZ, 0x1, P0 ;  /* 0x00000001ff007807 */ /* 0x000fe20000000000 */
[----:B------:R-:W-:Y:S01]  /*6b10*/  @!UP0 UIADD3 UR9, UPT, UPT, UR17, 0x360, URZ ;  /* 0x0000036011098890 */ /* 0x000fe2000fffe0ff */
[----:B------:R-:W-:Y:S01]  /*6b20*/  SEL R14, R14, RZ, P0 ;  /* 0x000000ff0e0e7207 */ /* 0x000fe20000000000 */
[----:B------:R-:W-:Y:S01]  /*6b30*/  VOTEU.ALL UP0, P1 ;  /* 0x0000000000ff7886 */ /* 0x000fe20000800000 */
[----:B------:R-:W-:Y:S01]  /*6b40*/  LOP3.LUT R13, R13, R0, RZ, 0x3c, !PT ;  /* 0x000000000d0d7212 */ /* 0x000fe200078e3cff */
[----:B------:R-:W-:Y:S01]  /*6b50*/  IMAD.U32 R8, RZ, RZ, UR5 ;  /* 0x00000005ff087e24 */ /* 0x000fe2000f8e00ff */
[----:B------:R-:W-:Y:S02]  /*6b60*/  UIADD3 UR45, UPT, UPT, UR7, UR60, URZ ;  /* 0x0000003c072d7290 */ /* 0x000fe4000fffe0ff */
[----:B------:R-:W-:Y:S03]  /*6b70*/  UIADD3 UR46, UPT, UPT, UR13, UR57, URZ ;  /* 0x000000390d2e7290 */ /* 0x000fe6000fffe0ff */
[----:B------:R-:W-:Y:S01]  /*6b80*/  IMAD.U32 R9, RZ, RZ, UR4 ;  /* 0x00000004ff097e24 */ /* 0x000fe2000f8e00ff */
[----:B------:R-:W-:Y:S04]  /*6b90*/  @!P1 R2UR UR4, R8 ;  /* 0x00000000080492ca */ /* 0x000fe800000e0000 */
[----:B------:R-:W-:Y:S11]  /*6ba0*/  @!P1 R2UR UR5, R9 ;  /* 0x00000000090592ca */ /* 0x000ff600000e0000 */
[----:B------:R-:W-:Y:S02]  /*6bb0*/  @!UPT UIADD3 URZ, UPT, UPT, URZ, URZ, URZ ;  /* 0x000000fffffff290 */ /* 0x000fe4000fffe0ff */
[----:B------:R3:W-:Y:S01]  /*6bc0*/  @!UP0 UTMALDG.3D [UR8], [UR4], desc[UR18] ;  /* 0x00001208040085b4 */ /* 0x0007e20008011000 */
[----:B------:R3:W-:Y:S01]  /*6bd0*/  @!P1 SYNCS.ARRIVE.TRANS64.RED.A0TR RZ, [UR17+0x360], R7 ;  /* 0x00036007ffff99a7 */ /* 0x0007e20008300411 */
[----:B------:R-:W-:Y:S01]  /*6be0*/  SYNCS.ARRIVE.TRANS64.RED.A1T0 RZ, [UR48], RZ ;  /* 0x000000ffffff79a7 */ /* 0x000fe20008100430 */
[----:B------:R-:W-:Y:S05]  /*6bf0*/  BRA.U UP1, `(.L_x_133) ;  /* 0xfffffff5018c7547 */ /* 0x000fea000b83ffff */
[----:B------:R-:W-:Y:S07]  /*6c00*/  MOV R0, UR17 ;  /* 0x0000001100007c02 */ /* 0x000fee0008000f00 */
.L_x_134:
[----:B-1----:R-:W-:-:S04]  /*6c10*/  SHF.L.U32 R2, R15, 0x1f, RZ ;  /* 0x0000001f0f027819 */ /* 0x002fc800000006ff */
[----:B------:R1:W4:Y:S03]  /*6c20*/  SYNCS.PHASECHK.TRANS64.TRYWAIT P0, [R0+URZ+0x368], R2 ;  /* 0x00036802000075a7 */ /* 0x00032600080011ff */
[----:B----4-:R-:W-:Y:S05]  /*6c30*/  @!P0 NANOSLEEP.SYNCS 0x989680 ;  /* 0x009896800000895d */ /* 0x010fea0003900000 */
[----:B------:R-:W4:Y:S02]  /*6c40*/  @!P0 SYNCS.PHASECHK.TRANS64 P0, [R0+URZ+0x368], R2 ;  /* 0x00036802000085a7 */ /* 0x000f2400080010ff */
[----:B--234-:R-:W-:Y:S05]  /*6c50*/  @P0 EXIT ;  /* 0x000000000000094d */ /* 0x01cfea0003800000 */
[----:B------:R-:W-:Y:S05]  /*6c60*/  BRA `(.L_x_134) ;  /* 0xfffffffc00e87947 */ /* 0x000fea000383ffff */
.L_x_125:
[----:B------:R-:W-:-:S06]  /*6c70*/  UISETP.GE.AND UP0, UPT, UR22, 0x4, UPT ;  /* 0x000000041600788c */ /* 0x000fcc000bf06270 */
[----:B------:R-:W-:-:S13]  /*6c80*/  PLOP3.LUT P0, PT, PT, PT, UP0, 0x80, 0x8 ;  /* 0x000000000008781c */ /* 0x000fda0003f0f008 */
[----:B-1----:R-:W-:Y:S05]  /*6c90*/  @!P0 EXIT ;  /* 0x000000000000894d */ /* 0x002fea0003800000 */
[----:B------:R-:W-:Y:S01]  /*6ca0*/  BAR.SYNC.DEFER_BLOCKING 0x6, 0xa0 ;  /* 0x0182800000007b1d */ /* 0x000fe20000010000 */
[C---:B------:R-:W-:Y:S01]  /*6cb0*/  IMAD.SHL.U32 R7, R69.reuse, 0x40, RZ ;  /* 0x0000004045077824 */ /* 0x040fe200078e00ff */
[----:B------:R-:W-:Y:S01]  /*6cc0*/  CS2R R84, SRZ ;  /* 0x0000000000547805 */ /* 0x000fe2000001ff00 */
[C---:B------:R-:W-:Y:S01]  /*6cd0*/  IMAD.SHL.U32 R4, R69.reuse, 0x20, RZ ;  /* 0x0000002045047824 */ /* 0x040fe200078e00ff */
[----:B------:R-:W-:Y:S01]  /*6ce0*/  CS2R R82, SRZ ;  /* 0x0000000000527805 */ /* 0x000fe2000001ff00 */
[----:B------:R-:W-:Y:S01]  /*6cf0*/  IMAD.SHL.U32 R5, R69, 0x8, RZ ;  /* 0x0000000845057824 */ /* 0x000fe200078e00ff */
[----:B------:R-:W-:Y:S01]  /*6d00*/  UMOV UR44, 0x400 ;  /* 0x00000400002c7882 */ /* 0x000fe20000000000 */
[----:B------:R-:W-:Y:S01]  /*6d10*/  LOP3.LUT R6, R7, 0x180, RZ, 0xc0, !PT ;  /* 0x0000018007067812 */ /* 0x000fe200078ec0ff */
[----:B------:R-:W-:Y:S01]  /*6d20*/  ULEA UR44, UR48, UR44, 0x18 ;  /* 0x0000002c302c7291 */ /* 0x000fe2000f8ec0ff */
[----:B------:R-:W-:Y:S01]  /*6d30*/  LOP3.LUT R4, R4, 0xc00, RZ, 0xc0, !PT ;  /* 0x00000c0004047812 */ /* 0x000fe200078ec0ff */
[----:B------:R-:W1:Y:S01]  /*6d40*/  LDC.64 R74, c[0x0][0x888] ;  /* 0x00022200ff4a7b82 */ /* 0x000e620000000a00 */
[----:B------:R-:W-:Y:S01]  /*6d50*/  LOP3.LUT R5, R6, 0x30, R5, 0xf8, !PT ;  /* 0x0000003006057812 */ /* 0x000fe200078ef805 */
[C---:B------:R-:W-:Y:S01]  /*6d60*/  IMAD.SHL.U32 R6, R69.reuse, 0x2, RZ ;  /* 0x0000000245067824 */ /* 0x040fe200078e00ff */
[--C-:B------:R-:W-:Y:S01]  /*6d70*/  LOP3.LUT R4, R4, 0x40, R7.reuse, 0xf8, !PT ;  /* 0x0000004004047812 */ /* 0x100fe200078ef807 */
[C---:B------:R-:W-:Y:S01]  /*6d80*/  IMAD.U32 R37, R69.reuse, 0x10000, RZ ;  /* 0x0001000045257824 */ /* 0x040fe200078e00ff */
[----:B------:R-:W-:Y:S01]  /*6d90*/  UIADD3 UR4, UPT, UPT, UR44, 0x1600, URZ ;  /* 0x000016002c047890 */ /* 0x000fe2000fffe0ff */
[----:B------:R-:W-:Y:S01]  /*6da0*/  IMAD.SHL.U32 R78, R69, 0x10, RZ ;  /* 0x00000010454e7824 */ /* 0x000fe200078e00ff */
[----:B------:R-:W-:Y:S01]  /*6db0*/  LOP3.LUT R5, R5, 0x20, R6, 0x78, !PT ;  /* 0x0000002005057812 */ /* 0x000fe200078e7806 */
[----:B------:R-:W2:Y:S01]  /*6dc0*/  LDC.64 R76, c[0x0][0x890] ;  /* 0x00022400ff4c7b82 */ /* 0x000ea20000000a00 */
[----:B------:R-:W-:Y:S01]  /*6dd0*/  LOP3.LUT R4, R4, 0x200, R7, 0xf8, !PT ;  /* 0x0000020004047812 */ /* 0x000fe200078ef807 */
[----:B------:R-:W-:Y:S01]  /*6de0*/  IMAD.MOV.U32 R36, RZ, RZ, RZ ;  /* 0x000000ffff247224 */ /* 0x000fe200078e00ff */
[----:B------:R-:W-:Y:S01]  /*6df0*/  LOP3.LUT R37, R37, 0x600000, RZ, 0xc0, !PT ;  /* 0x0060000025257812 */ /* 0x000fe200078ec0ff */
[----:B------:R-:W-:Y:S01]  /*6e00*/  IMAD.U32 R86, RZ, RZ, UR4 ;  /* 0x00000004ff567e24 */ /* 0x000fe2000f8e00ff */
[----:B------:R-:W-:Y:S01]  /*6e10*/  LOP3.LUT R79, R4, R5, RZ, 0xfc, !PT ;  /* 0x00000005044f7212 */ /* 0x000fe200078efcff */
[----:B------:R-:W3:Y:S01]  /*6e20*/  LDS R0, [UR44+0x430] ;  /* 0x0004302cff007984 */ /* 0x000ee20008000800 */
[----:B------:R-:W-:Y:S01]  /*6e30*/  LOP3.LUT R78, R78, 0x20, RZ, 0xc0, !PT ;  /* 0x000000204e4e7812 */ /* 0x000fe200078ec0ff */
[----:B------:R-:W4:Y:S01]  /*6e40*/  LDC.64 R72, c[0x0][0x8b0] ;  /* 0x00022c00ff487b82 */ /* 0x000f220000000a00 */
[----:B------:R-:W1:Y:S01]  /*6e50*/  LDCU UR50, c[0x0][0x370] ;  /* 0x00006e00ff3277ac */ /* 0x000e620008000800 */
[----:B------:R-:W-:Y:S01]  /*6e60*/  VIADD R4, R79, UR44 ;  /* 0x0000002c4f047c36 */ /* 0x000fe20008000000 */
[----:B------:R-:W1:Y:S04]  /*6e70*/  LDCU.64 UR62, c[0x0][0x348] ;  /* 0x00006900ff3e77ac */ /* 0x000e680008000a00 */
[----:B------:R-:W-:Y:S01]  /*6e80*/  IADD3 R78, PT, PT, -R78, 0x600, R4 ;  /* 0x000006004e4e7810 */ /* 0x000fe20007ffe104 */
[----:B------:R-:W1:Y:S01]  /*6e90*/  LDC.64 R70, c[0x0][0x8a8] ;  /* 0x00022a00ff467b82 */ /* 0x000e620000000a00 */
[----:B------:R-:W1:Y:S01]  /*6ea0*/  LDCU UR41, c[0x0][0xb0c] ;  /* 0x00016180ff2977ac */ /* 0x000e620008000800 */
[----:B------:R-:W1:Y:S01]  /*6eb0*/  LDCU UR39, c[0x0][0xb30] ;  /* 0x00016600ff2777ac */ /* 0x000e620008000800 */
[----:B------:R-:W1:Y:S01]  /*6ec0*/  LDCU.64 UR58, c[0x0][0x888] ;  /* 0x00011100ff3a77ac */ /* 0x000e620008000a00 */
[----:B------:R-:W1:Y:S01]  /*6ed0*/  LDCU.64 UR42, c[0x0][0xb28] ;  /* 0x00016500ff2a77ac */ /* 0x000e620008000a00 */
[----:B------:R-:W1:Y:S01]  /*6ee0*/  LDCU.128 UR52, c[0x0][0xb10] ;  /* 0x00016200ff3477ac */ /* 0x000e620008000c00 */
[----:B------:R-:W1:Y:S01]  /*6ef0*/  LDCU UR49, c[0x0][0x374] ;  /* 0x00006e80ff3177ac */ /* 0x000e620008000800 */
[----:B------:R-:W-:Y:S01]  /*6f00*/  UIADD3 UR56, UPT, UPT, UR44, 0x600, URZ ;  /* 0x000006002c387890 */ /* 0x000fe2000fffe0ff */
[----:B---3--:R-:W-:-:S11]  /*6f10*/  IMAD.IADD R37, R0, 0x1, R37 ;  /* 0x0000000100257824 */ /* 0x008fd600078e0225 */
.L_x_152:
[----:B------:R-:W-:Y:S02]  /*6f20*/  LEA R3, R82, UR44, 0x3 ;  /* 0x0000002c52037c11 */ /* 0x000fe4000f8e18ff */
[----:B------:R-:W-:Y:S02]  /*6f30*/  SHF.L.U32 R0, R84, 0x1f, RZ ;  /* 0x0000001f54007819 */ /* 0x000fe400000006ff */
[----:B-1----:R-:W-:Y:S02]  /*6f40*/  LEA R4, R82, UR44, 0x4 ;  /* 0x0000002c52047c11 */ /* 0x002fe4000f8e20ff */
[----:B------:R-:W3:Y:S02]  /*6f50*/  SYNCS.PHASECHK.TRANS64.TRYWAIT P0, [R3+URZ+0x380], R0 ;  /* 0x00038000030075a7 */ /* 0x000ee400080011ff */
[----:B--23--:R-:W-:Y:S05]  /*6f60*/  @!P0 BRA `(.L_x_135) ;  /* 0x0000003400708947 */ /* 0x00cfea0003800000 */
.L_x_284:
[----:B------:R-:W1:Y:S01]  /*6f70*/  LDS.128 R4, [R4+0x410] ;  /* 0x0004100004047984 */ /* 0x000e620000000c00 */
[----:B------:R-:W-:Y:S01]  /*6f80*/  UISETP.GE.AND UP0, UPT, UR40, 0x1, UPT ;  /* 0x000000012800788c */ /* 0x000fe2000bf06270 */
[----:B------:R-:W-:Y:S01]  /*6f90*/  @!PT LDS RZ, [RZ] ;  /* 0x00000000fffff984 */ /* 0x000fe20000000800 */
[----:B------:R-:W-:Y:S01]  /*6fa0*/  @!PT LDS RZ, [RZ] ;  /* 0x00000000fffff984 */ /* 0x000fe20000000800 */
[----:B------:R-:W-:Y:S01]  /*6fb0*/  @!PT LDS RZ, [RZ] ;  /* 0x00000000fffff984 */ /* 0x000fe20000000800 */
[----:B------:R-:W-:Y:S01]  /*6fc0*/  @!PT LDS RZ, [RZ] ;  /* 0x00000000fffff984 */ /* 0x000fe20000000800 */
[----:B------:R2:W-:Y:S06]  /*6fd0*/  MEMBAR.ALL.CTA ;  /* 0x0000000000007992 */ /* 0x0005ec0000008000 */
[----:B--2---:R-:W2:Y:S01]  /*6fe0*/  FENCE.VIEW.ASYNC.S ;  /* 0x00000000000073c6 */ /* 0x004ea20000000000 */
[----:B-1----:R-:W-:Y:S11]  /*6ff0*/  LOP3.LUT P0, RZ, R6, 0x1, RZ, 0xc0, !PT ;  /* 0x0000000106ff7812 */ /* 0x002ff6000780c0ff */
[----:B------:R-:W-:Y:S02]  /*7000*/  @!UPT UIADD3 URZ, UPT, UPT, URZ, URZ, URZ ;  /* 0x000000fffffff290 */ /* 0x000fe4000fffe0ff */
[----:B--2---:R-:W-:Y:S01]  /*7010*/  VOTEU.ANY UP1, P0 ;  /* 0x0000000000ff7886 */ /* 0x004fe20000020100 */
[----:B------:R-:W-:Y:S01]  /*7020*/  PLOP3.LUT P0, PT, PT, PT, UP1, 0x80, 0x8 ;  /* 0x000000000008781c */ /* 0x000fe20003f0f018 */
[----:B------:R-:W-:Y:S11]  /*7030*/  UP2UR UR47, UPR, URZ, 0x2 ;  /* 0x00000002ff2f7883 */ /* 0x000ff60008000000 */
[----:B------:R-:W-:Y:S01]  /*7040*/  @!UPT UIADD3 URZ, UPT, UPT, URZ, URZ, URZ ;  /* 0x000000fffffff290 */ /* 0x000fe2000fffe0ff */
        /* <DEDUP_REMOVED lines=13> */
[----:B------:R-:W2:Y:S01]  /*7120*/  LDCU UR12, c[0x0][0xb20] ;  /* 0x00016400ff0c77ac */ /* 0x000ea20008000800 */
[----:B------:R-:W-:Y:S02]  /*7130*/  UIMAD.WIDE.U32 UR4, UR49, UR55, URZ ;  /* 0x00000037310472a5 */ /* 0x000fe4000f8e00ff */
[----:B------:R-:W-:Y:S02]  /*7140*/  UIMAD.WIDE.U32 UR6, UR50, UR52, URZ ;  /* 0x00000034320672a5 */ /* 0x000fe4000f8e00ff */
[----:B------:R-:W-:Y:S02]  /*7150*/  UISETP.NE.AND UP0, UPT, UR54, 0x1, UPT ;  /* 0x000000013600788c */ /* 0x000fe4000bf05270 */
[----:B------:R-:W-:Y:S02]  /*7160*/  UIMAD.WIDE.U32 UR8, UR37, UR55, URZ ;  /* 0x00000037250872a5 */ /* 0x000fe4000f8e00ff */
[----:B------:R-:W-:Y:S02]  /*7170*/  UIMAD.WIDE.U32 UR10, UR38, UR52, URZ ;  /* 0x00000034260a72a5 */ /* 0x000fe4000f8e00ff */
[----:B------:R-:W-:Y:S02]  /*7180*/  UISETP.NE.AND UP1, UPT, UR41, 0x1, UPT ;  /* 0x000000012900788c */ /* 0x000fe4000bf25270 */
[----:B------:R-:W-:Y:S01]  /*7190*/  UISETP.NE.AND UP2, UPT, UR40, 0x1, UPT ;  /* 0x000000012800788c */ /* 0x000fe2000bf45270 */
[----:B------:R-:W-:Y:S02]  /*71a0*/  UMOV UR4, UR5 ;  /* 0x0000000500047c82 */ /* 0x000fe40008000000 */
[----:B--2---:R-:W-:Y:S03]  /*71b0*/  USHF.R.U32.HI UR5, URZ, UR12, UR4 ;  /* 0x0000000cff057299 */ /* 0x004fe60008011604 */
[----:B------:R-:W-:Y:S02]  /*71c0*/  UMOV UR4, UR7 ;  /* 0x0000000700047c82 */ /* 0x000fe40008000000 */
[----:B------:R-:W-:Y:S02]  /*71d0*/  USHF.R.U32.HI UR7, URZ, UR53, UR4 ;  /* 0x00000035ff077299 */ /* 0x000fe40008011604 */
[----:B------:R-:W-:Y:S02]  /*71e0*/  USEL UR4, UR49, UR5, !UP0 ;  /* 0x0000000531047287 */ /* 0x000fe4000c000000 */
[----:B------:R-:W-:Y:S01]  /*71f0*/  USEL UR7, UR50, UR7, !UP1 ;  /* 0x0000000732077287 */ /* 0x000fe2000c800000 */
[----:B------:R-:W-:Y:S01]  /*7200*/  UMOV UR5, UR9 ;  /* 0x0000000900057c82 */ /* 0x000fe20008000000 */
[----:B------:R-:W-:Y:S02]  /*7210*/  UIMAD.WIDE.U32 UR8, UR4, UR42, URZ ;  /* 0x0000002a040872a5 */ /* 0x000fe4000f8e00ff */
[----:B------:R-:W-:Y:S03]  /*7220*/  USHF.R.U32.HI UR6, URZ, UR12, UR5 ;  /* 0x0000000cff067299 */ /* 0x000fe60008011605 */
[----:B------:R-:W-:Y:S01]  /*7230*/  UMOV UR5, UR11 ;  /* 0x0000000b00057c82 */ /* 0x000fe20008000000 */
[----:B------:R-:W-:Y:S02]  /*7240*/  UIMAD.WIDE.U32 UR10, UR7, UR42, URZ ;  /* 0x0000002a070a72a5 */ /* 0x000fe4000f8e00ff */
[----:B------:R-:W-:Y:S02]  /*7250*/  USHF.R.U32.HI UR12, URZ, UR53, UR5 ;  /* 0x00000035ff0c7299 */ /* 0x000fe40008011605 */
[----:B------:R-:W-:Y:S01]  /*7260*/  USEL UR6, UR37, UR6, !UP0 ;  /* 0x0000000625067287 */ /* 0x000fe2000c000000 */
[----:B------:R-:W-:Y:S02]  /*7270*/  UMOV UR5, UR9 ;  /* 0x0000000900057c82 */ /* 0x000fe40008000000 */
[----:B------:R-:W-:Y:S01]  /*7280*/  UMOV UR10, UR11 ;  /* 0x0000000b000a7c82 */ /* 0x000fe20008000000 */
[----:B------:R-:W-:Y:S02]  /*7290*/  @UP2 USHF.R.U32.HI UR4, URZ, UR43, UR5 ;  /* 0x0000002bff042299 */ /* 0x000fe40008011605 */
[----:B------:R-:W-:Y:S02]  /*72a0*/  @UP2 USHF.R.U32.HI UR7, URZ, UR43, UR10 ;  /* 0x0000002bff072299 */ /* 0x000fe4000801160a */
[----:B------:R-:W-:Y:S02]  /*72b0*/  UIMAD UR4, UR40, UR4, URZ ;  /* 0x00000004280472a4 */ /* 0x000fe4000f8e02ff */
[----:B------:R-:W-:Y:S02]  /*72c0*/  UIMAD.WIDE.U32 UR10, UR6, UR42, URZ ;  /* 0x0000002a060a72a5 */ /* 0x000fe4000f8e00ff */
[----:B------:R-:W-:Y:S02]  /*72d0*/  USEL UR5, UR38, UR12, !UP1 ;  /* 0x0000000c26057287 */ /* 0x000fe4000c800000 */
[----:B------:R-:W-:Y:S02]  /*72e0*/  UIMAD UR8, UR40, UR7, URZ ;  /* 0x00000007280872a4 */ /* 0x000fe4000f8e02ff */
[----:B------:R-:W-:Y:S03]  /*72f0*/  UISETP.GE.AND UP0, UPT, UR6, UR4, UPT ;  /* 0x000000040600728c */ /* 0x000fe6000bf06270 */
[----:B------:R-:W-:Y:S01]  /*7300*/  UMOV UR4, UR11 ;  /* 0x0000000b00047c82 */ /* 0x000fe20008000000 */
[----:B------:R-:W-:Y:S02]  /*7310*/  UISETP.GE.OR UP0, UPT, UR5, UR8, UP0 ;  /* 0x000000080500728c */ /* 0x000fe40008706670 */
[----:B------:R-:W-:Y:S02]  /*7320*/  USHF.R.U32.HI UR4, URZ, UR43, UR4 ;  /* 0x0000002bff047299 */ /* 0x000fe40008011604 */
[----:B------:R-:W-:Y:S02]  /*7330*/  UIMAD.WIDE.U32 UR8, UR5, UR42, URZ ;  /* 0x0000002a050872a5 */ /* 0x000fe4000f8e00ff */
[----:B------:R-:W-:Y:S02]  /*7340*/  USEL UR11, UR6, UR4, !UP2 ;  /* 0x00000004060b7287 */ /* 0x000fe4000d000000 */
[----:B------:R-:W-:Y:S02]  /*7350*/  UIADD3 UR8, UPT, UPT, -UR5, URZ, URZ ;  /* 0x000000ff05087290 */ /* 0x000fe4000fffe1ff */
[----:B------:R-:W-:Y:S01]  /*7360*/  UIADD3 UR10, UPT, UPT, -UR11, URZ, URZ ;  /* 0x000000ff0b0a7290 */ /* 0x000fe2000fffe1ff */
[----:B------:R-:W-:Y:S01]  /*7370*/  @!UP0 UMOV UR4, UR9 ;  /* 0x0000000900048c82 */ /* 0x000fe20008000000 */
[----:B------:R-:W-:Y:S02]  /*7380*/  UIADD3 UR9, UPT, UPT, -UR6, URZ, URZ ;  /* 0x000000ff06097290 */ /* 0x000fe4000fffe1ff */
[----:B------:R-:W-:Y:S02]  /*7390*/  @!UP0 USHF.R.U32.HI UR4, URZ, UR43, UR4 ;  /* 0x0000002bff048299 */ /* 0x000fe40008011604 */
[----:B------:R-:W-:Y:S02]  /*73a0*/  UIMAD UR10, UR40, UR10, UR6 ;  /* 0x0000000a280a72a4 */ /* 0x000fe4000f8e0206 */
[----:B------:R-:W-:Y:S04]  /*73b0*/  @!UP0 USEL UR4, UR5, UR4, !UP2 ;  /* 0x0000000405048287 */ /* 0x000fe8000d000000 */
[----:B------:R-:W-:Y:S02]  /*73c0*/  @!UP0 UIMAD UR10, UR7, UR10, UR4 ;  /* 0x0000000a070a82a4 */ /* 0x000fe4000f8e0204 */
[----:B------:R-:W-:Y:S02]  /*73d0*/  @!UP0 UIADD3 UR11, UPT, UPT, UR11, -UR4, URZ ;  /* 0x800000040b0b8290 */ /* 0x000fe4000fffe0ff */
[----:B------:R-:W-:Y:S02]  /*73e0*/  UIMAD UR7, UR41, UR8, UR38 ;  /* 0x00000008290772a4 */ /* 0x000fe4000f8e0226 */
[----:B------:R-:W-:Y:S02]  /*73f0*/  @!UP0 UIMAD UR6, UR11, UR40, UR5 ;  /* 0x000000280b0682a4 */ /* 0x000fe4000f8e0205 */
[----:B------:R-:W-:Y:S01]  /*7400*/  UIMAD UR4, UR54, UR9, UR37 ;  /* 0x00000009360472a4 */ /* 0x000fe2000f8e0225 */
[----:B------:R-:W-:Y:S02]  /*7410*/  @!UP0 UMOV UR5, UR10 ;  /* 0x0000000a00058c82 */ /* 0x000fe40008000000 */
[----:B------:R-:W-:Y:S02]  /*7420*/  UIMAD UR38, UR5, UR41, UR7 ;  /* 0x00000029052672a4 */ /* 0x000fe4000f8e0207 */
[----:B------:R-:W-:Y:S11]  /*7430*/  UIMAD UR37, UR6, UR54, UR4 ;  /* 0x00000036062572a4 */ /* 0x000ff6000f8e0204 */
[----:B------:R-:W-:Y:S01]  /*7440*/  @!UPT UIADD3 URZ, UPT, UPT, URZ, URZ, URZ ;  /* 0x000000fffffff290 */ /* 0x000fe2000fffe0ff */
.L_x_136:
[----:B------:R-:W-:Y:S01]  /*7450*/  UISETP.NE.AND UP0, UPT, UR39, 0x1, UPT ;  /* 0x000000012700788c */ /* 0x000fe2000bf05270 */
[----:B------:R-:W-:Y:S10]  /*7460*/  IADD3 R82, PT, PT, R82, 0x1, RZ ;  /* 0x0000000152527810 */ /* 0x000ff40007ffe0ff */
[----:B------:R-:W2:Y:S01]  /*7470*/  @!UP0 LDCU.128 UR12, c[0x0][0xb10] ;  /* 0x00016200ff0c87ac */ /* 0x000ea20008000c00 */
[----:B------:R-:W3:Y:S01]  /*7480*/  @!UP0 LDCU UR5, c[0x0][0xb0c] ;  /* 0x00016180ff0587ac */ /* 0x000ee20008000800 */
[----:B------:R-:W4:Y:S01]  /*7490*/  @!UP0 LDCU UR10, c[0x0][0xb20] ;  /* 0x00016400ff0a87ac */ /* 0x000f220008000800 */
[----:B--2---:R-:W-:Y:S02]  /*74a0*/  UIMAD.WIDE.U32 UR8, UR38, UR12, URZ ;  /* 0x0000000c260872a5 */ /* 0x004fe4000f8e00ff */
[----:B------:R-:W-:Y:S02]  /*74b0*/  UIMAD.WIDE.U32 UR6, UR37, UR15, URZ ;  /* 0x0000000f250672a5 */ /* 0x000fe4000f8e00ff */
[----:B------:R-:W-:Y:S03]  /*74c0*/  @!UP0 UISETP.NE.AND UP1, UPT, UR14, 0x1, UPT ;  /* 0x000000010e00888c */ /* 0x000fe6000bf25270 */
[----:B------:R-:W-:Y:S01]  /*74d0*/  @!UP0 UMOV UR4, UR9 ;  /* 0x0000000900048c82 */ /* 0x000fe20008000000 */
[----:B---3--:R-:W-:Y:S02]  /*74e0*/  @!UP0 UISETP.NE.AND UP2, UPT, UR5, 0x1, UPT ;  /* 0x000000010500888c */ /* 0x008fe4000bf45270 */
[----:B------:R-:W-:Y:S01]  /*74f0*/  @!UP0 USHF.R.U32.HI UR4, URZ, UR13, UR4 ;  /* 0x0000000dff048299 */ /* 0x000fe20008011604 */
[----:B------:R-:W-:Y:S02]  /*7500*/  @!UP0 UMOV UR6, UR7 ;  /* 0x0000000700068c82 */ /* 0x000fe40008000000 */
[----:B----4-:R-:W-:Y:S02]  /*7510*/  @!UP0 USHF.R.U32.HI UR6, URZ, UR10, UR6 ;  /* 0x0000000aff068299 */ /* 0x010fe40008011606 */
[----:B------:R-:W-:Y:S02]  /*7520*/  @!UP0 USEL UR7, UR38, UR4, !UP2 ;  /* 0x0000000426078287 */ /* 0x000fe4000d000000 */
[----:B------:R-:W-:Y:S04]  /*7530*/  @!UP0 USEL UR6, UR37, UR6, !UP1 ;  /* 0x0000000625068287 */ /* 0x000fe8000c800000 */
[----:B------:R-:W-:Y:S02]  /*7540*/  @!UP0 UIADD3 UR4, UPT, UPT, -UR7, UR6, URZ ;  /* 0x0000000607048290 */ /* 0x000fe4000fffe1ff */
[----:B------:R-:W-:Y:S02]  /*7550*/  @!UP0 UIADD3 UR6, UPT, UPT, UR7, -UR6, URZ ;  /* 0x8000000607068290 */ /* 0x000fe4000fffe0ff */
[----:B------:R-:W-:Y:S02]  /*7560*/  @!UP0 UIMAD UR38, UR4, UR5, UR38 ;  /* 0x00000005042682a4 */ /* 0x000fe4000f8e0226 */
[----:B------:R-:W-:Y:S02]  /*7570*/  @!UP0 UIMAD UR37, UR6, UR14, UR37 ;  /* 0x0000000e062582a4 */ /* 0x000fe4000f8e0225 */
[----:B------:R-:W-:Y:S09]  /*7580*/  ULOP3.LUT UP0, URZ, UR56, 0x1b0, URZ, 0xc0, !UPT ;  /* 0x000001b038ff7892 */ /* 0x000ff2000f80c0ff */
[----:B------:R-:W-:Y:S05]  /*7590*/  BRA.U !UP0, `(.L_x_137) ;  /* 0x0000000108407547 */ /* 0x000fea000b800000 */
[----:B------:R-:W2:Y:S01]  /*75a0*/  LDCU.64 UR8, c[0x4][0x80] ;  /* 0x01001000ff0877ac */ /* 0x000ea20008000a00 */
[----:B------:R-:W-:Y:S01]  /*75b0*/  MOV R3, 0x0 ;  /* 0x0000000000037802 */ /* 0x000fe20000000f00 */
[----:B------:R-:W-:Y:S02]  /*75c0*/  HFMA2 R12, -RZ, RZ, 0, 5.9604644775390625e-08 ;  /* 0x00000001ff0c7431 */ /* 0x000fe400000001ff */
[----:B------:R-:W-:Y:S02]  /*75d0*/  IMAD.MOV.U32 R8, RZ, RZ, 0x70 ;  /* 0x00000070ff087424 */ /* 0x000fe400078e00ff */
[----:B------:R-:W-:Y:S01]  /*75e0*/  IMAD.MOV.U32 R13, RZ, RZ, RZ ;  /* 0x000000ffff0d7224 */ /* 0x000fe200078e00ff */
[----:B------:R-:W3:Y:S01]  /*75f0*/  LDCU.64 UR6, c[0x4][0x88] ;  /* 0x01001100ff0677ac */ /* 0x000ee20008000a00 */
[----:B------:R-:W4:Y:S01]  /*7600*/  LDC.64 R2, c[0x4][R3] ;  /* 0x0100000003027b82 */ /* 0x000f220000000a00 */
[----:B------:R-:W1:Y:S01]  /*7610*/  LDCU.64 UR4, c[0x4][0x8] ;  /* 0x01000100ff0477ac */ /* 0x000e620008000a00 */
[----:B--2---:R-:W-:Y:S01]  /*7620*/  MOV R5, UR9 ;  /* 0x0000000900057c02 */ /* 0x004fe20008000f00 */
[----:B------:R-:W-:Y:S01]  /*7630*/  IMAD.U32 R4, RZ, RZ, UR8 ;  /* 0x00000008ff047e24 */ /* 0x000fe2000f8e00ff */
[----:B---3--:R-:W-:Y:S01]  /*7640*/  MOV R7, UR7 ;  /* 0x0000000700077c02 */ /* 0x008fe20008000f00 */
[----:B------:R-:W-:Y:S01]  /*7650*/  IMAD.U32 R6, RZ, RZ, UR6 ;  /* 0x00000006ff067e24 */ /* 0x000fe2000f8e00ff */
[----:B-1----:R-:W-:Y:S01]  /*7660*/  MOV R11, UR5 ;  /* 0x00000005000b7c02 */ /* 0x002fe20008000f00 */
[----:B------:R-:W-:Y:S02]  /*7670*/  IMAD.U32 R10, RZ, RZ, UR4 ;  /* 0x00000004ff0a7e24 */ /* 0x000fe4000f8e00ff */
[----:B------:R-:W-:Y:S07]  /*7680*/  LEPC R20, `(.L_x_137) ;  /* 0x000000001014794e */ /* 0x000fee0000000000 */
[----:B----45:R-:W-:Y:S05]  /*7690*/  CALL.ABS.NOINC R2 ;  /* 0x0000000002007343 */ /* 0x030fea0003c00000 */
.L_x_137:
[----:B------:R-:W-:Y:S01]  /*76a0*/  LOP3.LUT P0, RZ, R86, 0x1b0, RZ, 0xc0, !PT ;  /* 0x000001b056ff7812 */ /* 0x000fe2000780c0ff */
[----:B------:R-:W-:Y:S11]  /*76b0*/  BSSY.RECONVERGENT B6, `(.L_x_138) ;  /* 0x0000013000067945 */ /* 0x000ff60003800200 */
[----:B------:R-:W-:Y:S01]  /*76c0*/  @!UPT UIADD3 URZ, UPT, UPT, URZ, URZ, URZ ;  /* 0x000000fffffff290 */ /* 0x000fe2000fffe0ff */
[----:B------:R-:W-:Y:S05]  /*76d0*/  @!P0 BRA `(.L_x_139) ;  /* 0x0000000000408947 */ /* 0x000fea0003800000 */
        /* <DEDUP_REMOVED lines=16> */
.L_x_139:
[----:B------:R-:W-:Y:S05]  /*77e0*/  BSYNC.RECONVERGENT B6 ;  /* 0x0000000000067941 */ /* 0x000fea0003800200 */
.L_x_138:
[----:B------:R-:W-:Y:S01]  /*77f0*/  ISETP.NE.U32.AND P3, PT, R76, RZ, PT ;  /* 0x000000ff4c00720c */ /* 0x000fe20003f65070 */
[----:B------:R-:W-:Y:S01]  /*7800*/  UISETP.NE.AND UP1, UPT, UR61, URZ, UPT ;  /* 0x000000ff3d00728c */ /* 0x000fe2000bf25270 */
[----:B------:R-:W-:Y:S02]  /*7810*/  ISETP.NE.U32.AND P4, PT, R72, RZ, PT ;  /* 0x000000ff4800720c */ /* 0x000fe40003f85070 */
[----:B------:R-:W-:Y:S02]  /*7820*/  ISETP.NE.AND.EX P3, PT, R77, RZ, PT, P3 ;  /* 0x000000ff4d00720c */ /* 0x000fe40003f65330 */
[----:B------:R-:W-:Y:S02]  /*7830*/  PLOP3.LUT P1, PT, PT, PT, PT, 0x8, 0x80 ;  /* 0x000000000080781c */ /* 0x000fe40003f2e170 */
[----:B------:R-:W-:Y:S02]  /*7840*/  PLOP3.LUT P0, PT, PT, PT, UP1, 0x80, 0x8 ;  /* 0x000000000008781c */ /* 0x000fe40003f0f018 */
[----:B------:R-:W-:Y:S02]  /*7850*/  ISETP.NE.AND.EX P4, PT, R73, RZ, PT, P4 ;  /* 0x000000ff4900720c */ /* 0x000fe40003f85340 */
[----:B------:R-:W2:Y:S09]  /*7860*/  @UP1 LDCU.64 UR4, c[0x0][0x888] ;  /* 0x00011100ff0417ac */ /* 0x000eb20008000a00 */
[----:B------:R-:W-:Y:S01]  /*7870*/  @P0 PLOP3.LUT P1, PT, P3, PT, PT, 0x80, 0x8 ;  /* 0x000000000008081c */ /* 0x000fe20001f2f070 */
[----:B--2---:R-:W-:Y:S04]  /*7880*/  @UP1 UISETP.NE.U32.AND UP0, UPT, UR4, URZ, UPT ;  /* 0x000000ff0400128c */ /* 0x004fe8000bf05070 */
[----:B------:R-:W-:Y:S04]  /*7890*/  @UP1 UISETP.NE.AND.EX UP0, UPT, UR5, URZ, UPT, UP0 ;  /* 0x000000ff0500128c */ /* 0x000fe8000bf05300 */
[----:B------:R-:W-:Y:S01]  /*78a0*/  @UP1 USEL UR4, URZ, 0xffffffff, UP0 ;  /* 0xffffffffff041887 */ /* 0x000fe20008000000 */
[----:B------:R-:W-:Y:S11]  /*78b0*/  @!P3 BRA `(.L_x_140) ;  /* 0x000000000030b947 */ /* 0x000ff60003800000 */
[----:B------:R-:W-:Y:S01]  /*78c0*/  ISETP.NE.U32.AND P2, PT, R74, RZ, PT ;  /* 0x000000ff4a00720c */ /* 0x000fe20003f45070 */
[----:B------:R-:W2:Y:S01]  /*78d0*/  LDCU.64 UR6, c[0x0][0x358] ;  /* 0x00006b00ff0677ac */ /* 0x000ea20008000a00 */
[----:B------:R-:W-:Y:S02]  /*78e0*/  IMAD.MOV.U32 R80, RZ, RZ, 0x1 ;  /* 0x00000001ff507424 */ /* 0x000fe400078e00ff */
[----:B------:R-:W-:Y:S11]  /*78f0*/  ISETP.NE.AND.EX P2, PT, R75, RZ, PT, P2 ;  /* 0x000000ff4b00720c */ /* 0x000ff60003f45320 */
[----:B------:R-:W-:Y:S02]  /*7900*/  @!UPT UIADD3 URZ, UPT, UPT, URZ, URZ, URZ ;  /* 0x000000fffffff290 */ /* 0x000fe4000fffe0ff */
[----:B------:R-:W3:Y:S01]  /*7910*/  @P2 LDC.64 R2, c[0x0][0x888] ;  /* 0x00022200ff022b82 */ /* 0x000ee20000000a00 */
[----:B-1----:R-:W-:Y:S04]  /*7920*/  @P2 IMAD R0, R76, UR36, RZ ;  /* 0x000000244c002c24 */ /* 0x002fe8000f8e02ff */
[----:B---3--:R-:W-:Y:S04]  /*7930*/  @P2 IMAD.WIDE R2, R0, 0x4, R2 ;  /* 0x0000000400022825 */ /* 0x008fe800078e0202 */
[----:B------:R-:W-:Y:S01]  /*7940*/  HFMA2 R0, -RZ, RZ, 0, 5.9604644775390625e-08 ;  /* 0x00000001ff007431 */ /* 0x000fe200000001ff */
[----:B--2--5:R2:W5:Y:S04]  /*7950*/  @P2 LDG.E R39, desc[UR6][R2.64] ;  /* 0x0000000602272981 */ /* 0x024568000c1e1900 */
[----:B------:R-:W-:Y:S01]  /*7960*/  @!P2 PRMT R80, R0, 0x7610, R80 ;  /* 0x000076100050a816 */ /* 0x000fe20000000050 */
[----:B--2---:R-:W3:Y:S06]  /*7970*/  @!P2 LDC R39, c[0x0][0x880] ;  /* 0x00022000ff27ab82 */ /* 0x004eec0000000800 */
.L_x_140:
[----:B------:R-:W-:Y:S05]  /*7980*/  @!P4 BRA `(.L_x_141) ;  /* 0x000000000024c947 */ /* 0x000fea0003800000 */
[----:B------:R-:W-:Y:S01]  /*7990*/  ISETP.NE.U32.AND P2, PT, R70, RZ, PT ;  /* 0x000000ff4600720c */ /* 0x000fe20003f45070 */
[----:B------:R-:W2:Y:S03]  /*79a0*/  LDCU.64 UR6, c[0x0][0x358] ;  /* 0x00006b00ff0677ac */ /* 0x000ea60008000a00 */
[----:B------:R-:W-:Y:S11]  /*79b0*/  ISETP.NE.AND.EX P2, PT, R71, RZ, PT, P2 ;  /* 0x000000ff4700720c */ /* 0x000ff60003f45320 */
[----:B------:R-:W-:Y:S02]  /*79c0*/  @!UPT UIADD3 URZ, UPT, UPT, URZ, URZ, URZ ;  /* 0x000000fffffff290 */ /* 0x000fe4000fffe0ff */
[----:B------:R-:W4:Y:S01]  /*79d0*/  @P2 LDC.64 R2, c[0x0][0x8a8] ;  /* 0x00022a00ff022b82 */ /* 0x000f220000000a00 */
[----:B-1----:R-:W-:Y:S04]  /*79e0*/  @P2 IMAD R0, R72, UR36, RZ ;  /* 0x0000002448002c24 */ /* 0x002fe8000f8e02ff */
[----:B----4-:R-:W-:Y:S05]  /*79f0*/  @P2 IMAD.WIDE R2, R0, 0x4, R2 ;  /* 0x0000000400022825 */ /* 0x010fea00078e0202 */
[----:B--2--5:R2:W5:Y:S02]  /*7a00*/  @P2 LDG.E R38, desc[UR6][R2.64] ;  /* 0x0000000602262981 */ /* 0x024564000c1e1900 */
[----:B--2---:R-:W4:Y:S02]  /*7a10*/  @!P2 LDC R38, c[0x0][0x8a0] ;  /* 0x00022800ff26ab82 */ /* 0x004f240000000800 */
.L_x_141:
[----:B---3-5:R-:W-:Y:S01]  /*7a20*/  @P0 ISETP.NE.AND P4, PT, R39, RZ, PT ;  /* 0x000000ff2700020c */ /* 0x028fe20003f85270 */
[----:B-1----:R-:W-:Y:S01]  /*7a30*/  IMAD.U32 R0, RZ, RZ, UR4 ;  /* 0x00000004ff007e24 */ /* 0x002fe2000f8e00ff */
[----:B------:R-:W-:Y:S01]  /*7a40*/  @P0 LOP3.LUT P2, RZ, R80, 0xff, RZ, 0xc0, !PT ;  /* 0x000000ff50ff0812 */ /* 0x000fe2000784c0ff */
[----:B------:R-:W-:Y:S01]  /*7a50*/  BSSY B1, `(.L_x_142) ;  /* 0x0000039000017945 */ /* 0x000fe20003800000 */
[----:B------:R-:W-:Y:S02]  /*7a60*/  @P0 SEL R2, RZ, 0xffffffff, P4 ;  /* 0xffffffffff020807 */ /* 0x000fe40002000000 */
[----:B------:R-:W-:Y:S02]  /*7a70*/  CS2R R46, SRZ ;  /* 0x00000000002e7805 */ /* 0x000fe4000001ff00 */
[----:B------:R-:W-:Y:S02]  /*7a80*/  LEA R16, R36, UR44, 0x3 ;  /* 0x0000002c24107c11 */ /* 0x000fe4000f8e18ff */
[----:B------:R-:W-:Y:S02]  /*7a90*/  CS2R R44, SRZ ;  /* 0x00000000002c7805 */ /* 0x000fe4000001ff00 */
[----:B------:R-:W-:Y:S02]  /*7aa0*/  @P1 SEL R2, R0, R2, !P2 ;  /* 0x0000000200021207 */ /* 0x000fe40005000000 */
[----:B------:R-:W-:Y:S02]  /*7ab0*/  CS2R R42, SRZ ;  /* 0x00000000002a7805 */ /* 0x000fe4000001ff00 */
[----:B------:R-:W-:Y:S02]  /*7ac0*/  SHF.L.U32 R3, R85, 0x1f, RZ ;  /* 0x0000001f55037819 */ /* 0x000fe400000006ff */
[----:B------:R-:W-:Y:S02]  /*7ad0*/  CS2R R40, SRZ ;  /* 0x0000000000287805 */ /* 0x000fe4000001ff00 */
[----:B------:R-:W-:Y:S02]  /*7ae0*/  @P0 LOP3.LUT R2, R2, 0x1, RZ, 0xc0, !PT ;  /* 0x0000000102020812 */ /* 0x000fe400078ec0ff */
[----:B------:R-:W-:Y:S02]  /*7af0*/  PLOP3.LUT P5, PT, PT, PT, PT, 0x8, 0x80 ;  /* 0x000000000080781c */ /* 0x000fe40003fae170 */
[----:B------:R-:W-:Y:S02]  /*7b00*/  ISETP.NE.U32.OR P1, PT, R2, 0x1, !P0 ;  /* 0x000000010200780c */ /* 0x000fe40004725470 */
[----:B------:R-:W-:Y:S11]  /*7b10*/  LEA.HI R2, R36, R36, RZ, 0x1 ;  /* 0x0000002424027211 */ /* 0x000ff600078f08ff */
[----:B------:R-:W-:Y:S04]  /*7b20*/  @P1 SHF.L.U32 R0, R83, 0x1f, RZ ;  /* 0x0000001f53001819 */ /* 0x000fe800000006ff */
[----:B------:R1:W2:Y:S01]  /*7b30*/  @P1 SYNCS.PHASECHK.TRANS64.TRYWAIT P0, [UR44+0x360], R0 ;  /* 0x00036000ff0015a7 */ /* 0x0002a2000800112c */
[----:B------:R3:W3:Y:S01]  /*7b40*/  SYNCS.PHASECHK.TRANS64.TRYWAIT P4, [R16+URZ+0x3a0], R3 ;  /* 0x0003a003100075a7 */ /* 0x0006e200080811ff */
[C---:B-1----:R-:W-:Y:S01]  /*7b50*/  IMAD.SHL.U32 R0, R2.reuse, 0x20, RZ ;  /* 0x0000002002007824 */ /* 0x042fe200078e00ff */
[----:B------:R-:W-:Y:S04]  /*7b60*/  LOP3.LUT R2, R2, 0xffe, RZ, 0xc0, !PT ;  /* 0x00000ffe02027812 */ /* 0x000fe800078ec0ff */
[----:B------:R-:W-:Y:S01]  /*7b70*/  LOP3.LUT R0, R0, 0xffffffc0, RZ, 0xc0, !PT ;  /* 0xffffffc000007812 */ /* 0x000fe200078ec0ff */
[----:B------:R-:W-:Y:S04]  /*7b80*/  IMAD.IADD R2, R36, 0x1, -R2 ;  /* 0x0000000124027824 */ /* 0x000fe800078e0a02 */
[----:B------:R-:W-:Y:S04]  /*7b90*/  IMAD.IADD R0, R37, 0x1, R0 ;  /* 0x0000000125007824 */ /* 0x000fe800078e0200 */
[----:B------:R-:W-:Y:S01]  /*7ba0*/  IMAD R2, R2, 0x100000, R0 ;  /* 0x0010000002027824 */ /* 0x000fe200078e0200 */
[----:B--2---:R-:W-:Y:S01]  /*7bb0*/  @P1 PLOP3.LUT P5, PT, P0, PT, PT, 0x8, 0x80 ;  /* 0x000000000080181c */ /* 0x004fe200007ae170 */
[----:B------:R-:W-:Y:S01]  /*7bc0*/  @!UPT UIADD3 URZ, UPT, UPT, URZ, URZ, URZ ;  /* 0x000000fffffff290 */ /* 0x000fe2000fffe0ff */
[----:B---3--:R-:W-:Y:S11]  /*7bd0*/  @!P1 BRA `(.L_x_143) ;  /* 0x0000000000809947 */ /* 0x008ff60003800000 */
[----:B------:R-:W-:Y:S01]  /*7be0*/  ISETP.NE.U32.AND P0, PT, RZ, UR58, PT ;  /* 0x0000003aff007c0c */ /* 0x000fe2000bf05070 */
[----:B------:R-:W-:Y:S01]  /*7bf0*/  BSSY B0, `(.L_x_144) ;  /* 0x0000012000007945 */ /* 0x000fe20003800000 */
[----:B------:R-:W-:Y:S02]  /*7c00*/  ISETP.NE.AND P2, PT, R39, RZ, PT ;  /* 0x000000ff2700720c */ /* 0x000fe40003f45270 */
[----:B------:R-:W-:Y:S02]  /*7c10*/  CS2R R42, SRZ ;  /* 0x00000000002a7805 */ /* 0x000fe4000001ff00 */
[----:B------:R-:W-:Y:S02]  /*7c20*/  ISETP.NE.AND.EX P0, PT, RZ, UR59, PT, P0 ;  /* 0x0000003bff007c0c */ /* 0x000fe4000bf05300 */
[----:B------:R-:W-:Y:S02]  /*7c30*/  CS2R R40, SRZ ;  /* 0x0000000000287805 */ /* 0x000fe4000001ff00 */
[----:B------:R-:W-:Y:S02]  /*7c40*/  LOP3.LUT P1, RZ, R80, 0xff, RZ, 0xc0, !PT ;  /* 0x000000ff50ff7812 */ /* 0x000fe4000782c0ff */
[----:B------:R-:W-:Y:S02]  /*7c50*/  CS2R R46, SRZ ;  /* 0x00000000002e7805 */ /* 0x000fe4000001ff00 */
[----:B------:R-:W-:Y:S02]  /*7c60*/  SEL R0, RZ, 0xffffffff, P2 ;  /* 0xffffffffff007807 */ /* 0x000fe40001000000 */
[----:B------:R-:W-:Y:S02]  /*7c70*/  CS2R R44, SRZ ;  /* 0x00000000002c7805 */ /* 0x000fe4000001ff00 */
[----:B------:R-:W-:Y:S04]  /*7c80*/  SEL R4, RZ, 0xffffffff, P0 ;  /* 0xffffffffff047807 */ /* 0x000fe80000000000 */
[----:B------:R-:W-:Y:S04]  /*7c90*/  @P3 SEL R0, R4, R0, !P1 ;  /* 0x0000000004003207 */ /* 0x000fe80004800000 */
[----:B------:R-:W-:Y:S04]  /*7ca0*/  LOP3.LUT R0, R0, 0x1, RZ, 0xc0, !PT ;  /* 0x0000000100007812 */ /* 0x000fe800078ec0ff */
[----:B------:R-:W-:Y:S01]  /*7cb0*/  ISETP.NE.U32.AND P0, PT, R0, 0x1, PT ;  /* 0x000000010000780c */ /* 0x000fe20003f05070 */
[----:B------:R-:W-:Y:S01]  /*7cc0*/  @!UPT UIADD3 URZ, UPT, UPT, URZ, URZ, URZ ;  /* 0x000000fffffff290 */ /* 0x000fe2000fffe0ff */
[----:B------:R-:W-:Y:S11]  /*7cd0*/  @!P5 BRA `(.L_x_145) ;  /* 0x00000000000cd947 */ /* 0x000ff60003800000 */
[----:B------:R-:W-:Y:S04]  /*7ce0*/  SHF.L.U32 R4, R83, 0x1f, RZ ;  /* 0x0000001f53047819 */ /* 0x000fe800000006ff */
[----:B------:R-:W1:Y:S02]  /*7cf0*/  SYNCS.PHASECHK.TRANS64.TRYWAIT P1, [UR44+0x360], R4 ;  /* 0x00036004ff0075a7 */ /* 0x000e64000802112c */
[----:B-1----:R-:W-:Y:S05]  /*7d00*/  @!P1 BRA `(.L_x_146) ;  /* 0x00000028001c9947 */ /* 0x002fea0003800000 */
.L_x_145:
[----:B------:R-:W-:Y:S05]  /*7d10*/  BSYNC B0 ;  /* 0x0000000000007941 */ /* 0x000fea0003800000 */
.L_x_144:
[----:B------:R2:W3:Y:S01]  /*7d20*/  @P0 LDS.128 R40, [R79+UR44+0x600] ;  /* 0x0006002c4f280984 */ /* 0x0004e20008000c00 */
[----:B------:R-:W-:Y:S01]  /*7d30*/  UIADD3 UR4, UPT, UPT, UR44, 0x368, URZ ;  /* 0x000003682c047890 */ /* 0x000fe2000fffe0ff */
[----:B------:R-:W-:Y:S02]  /*7d40*/  LOP3.LUT R83, R83, 0x1, RZ, 0x3c, !PT ;  /* 0x0000000153537812 */ /* 0x000fe400078e3cff */
[----:B------:R2:W1:Y:S01]  /*7d50*/  @P0 LDS.128 R44, [R78+0x10] ;  /* 0x000010004e2c0984 */ /* 0x0004620000000c00 */
[----:B------:R-:W-:Y:S01]  /*7d60*/  UPRMT UR4, UR48, 0x654, UR4 ;  /* 0x0000065430047896 */ /* 0x000fe20008000004 */
[----:B------:R-:W-:Y:S01]  /*7d70*/  @!PT LDS RZ, [RZ] ;  /* 0x00000000fffff984 */ /* 0x000fe20000000800 */
[----:B------:R-:W-:Y:S01]  /*7d80*/  @!PT LDS RZ, [RZ] ;  /* 0x00000000fffff984 */ /* 0x000fe20000000800 */
[----:B------:R-:W-:Y:S01]  /*7d90*/  @!PT LDS RZ, [RZ] ;  /* 0x00000000fffff984 */ /* 0x000fe20000000800 */
[----:B------:R-:W-:Y:S01]  /*7da0*/  @!PT LDS RZ, [RZ] ;  /* 0x00000000fffff984 */ /* 0x000fe20000000800 */
[----:B------:R5:W-:Y:S06]  /*7db0*/  MEMBAR.ALL.CTA ;  /* 0x0000000000007992 */ /* 0x000bec0000008000 */
[----:B-----5:R-:W5:Y:S02]  /*7dc0*/  FENCE.VIEW.ASYNC.S ;  /* 0x00000000000073c6 */ /* 0x020f640000000000 */
[----:B-----5:R-:W-:Y:S03]  /*7dd0*/  SYNCS.ARRIVE.TRANS64.RED.A1T0 RZ, [UR4], RZ ;  /* 0x000000ffffff79a7 */ /* 0x020fe60008100404 */
.L_x_143:
[----:B------:R-:W-:Y:S05]  /*7de0*/  BSYNC B1 ;  /* 0x0000000000017941 */ /* 0x000fea0003800000 */
.L_x_142:
[----:B-1----:R-:W-:Y:S04]  /*7df0*/  SHF.R.U32.HI R0, RZ, 0x15, R2 ;  /* 0x00000015ff007819 */ /* 0x002fe80000011602 */
[----:B------:R-:W-:Y:S01]  /*7e00*/  LOP3.LUT P0, RZ, R0, 0x3, R81, 0x48, !PT ;  /* 0x0000000300ff7812 */ /* 0x000fe20007804851 */
[----:B------:R-:W-:Y:S01]  /*7e10*/  @!UPT UIADD3 URZ, UPT, UPT, URZ, URZ, URZ ;  /* 0x000000fffffff290 */ /* 0x000fe2000fffe0ff */
[----:B------:R-:W-:Y:S11]  /*7e20*/  @P4 BRA `(.L_x_147) ;  /* 0x0000000000084947 */ /* 0x000ff60003800000 */
[----:B------:R-:W1:Y:S02]  /*7e30*/  SYNCS.PHASECHK.TRANS64.TRYWAIT P1, [R16+URZ+0x3a0], R3 ;  /* 0x0003a003100075a7 */ /* 0x000e6400080211ff */
[----:B-1----:R-:W-:Y:S05]  /*7e40*/  @!P1 BRA `(.L_x_148) ;  /* 0x0000002400e49947 */ /* 0x002fea0003800000 */
.L_x_147:
[----:B------:R-:W-:Y:S05]  /*7e50*/  @!P0 BRA `(.L_x_149) ;  /* 0x0000000000408947 */ /* 0x000fea0003800000 */
[----:B------:R-:W1:Y:S01]  /*7e60*/  LDCU.64 UR8, c[0x4][0x70] ;  /* 0x01000e00ff0877ac */ /* 0x000e620008000a00 */
[----:B------:R-:W-:Y:S01]  /*7e70*/  MOV R15, 0x0 ;  /* 0x00000000000f7802 */ /* 0x000fe20000000f00 */
[----:B------:R-:W-:Y:S02]  /*7e80*/  HFMA2 R12, -RZ, RZ, 0, 5.9604644775390625e-08 ;  /* 0x00000001ff0c7431 */ /* 0x000fe400000001ff */
[----:B------:R-:W-:Y:S02]  /*7e90*/  IMAD.MOV.U32 R8, RZ, RZ, 0x192 ;  /* 0x00000192ff087424 */ /* 0x000fe400078e00ff */
[----:B------:R-:W-:Y:S01]  /*7ea0*/  IMAD.MOV.U32 R13, RZ, RZ, RZ ;  /* 0x000000ffff0d7224 */ /* 0x000fe200078e00ff */
[----:B------:R-:W5:Y:S01]  /*7eb0*/  LDCU.64 UR6, c[0x4][0x78] ;  /* 0x01000f00ff0677ac */ /* 0x000f620008000a00 */
[----:B------:R-:W2:Y:S01]  /*7ec0*/  LDC.64 R14, c[0x4][R15] ;  /* 0x010000000f0e7b82 */ /* 0x000ea20000000a00 */
[----:B------:R-:W3:Y:S01]  /*7ed0*/  LDCU.64 UR4, c[0x4][0x10] ;  /* 0x01000200ff0477ac */ /* 0x000ee20008000a00 */
[----:B-1----:R-:W-:Y:S01]  /*7ee0*/  MOV R5, UR9 ;  /* 0x0000000900057c02 */ /* 0x002fe20008000f00 */
[----:B------:R-:W-:Y:S01]  /*7ef0*/  IMAD.U32 R4, RZ, RZ, UR8 ;  /* 0x00000008ff047e24 */ /* 0x000fe2000f8e00ff */
[----:B-----5:R-:W-:Y:S01]  /*7f00*/  MOV R7, UR7 ;  /* 0x0000000700077c02 */ /* 0x020fe20008000f00 */
[----:B------:R-:W-:Y:S01]  /*7f10*/  IMAD.U32 R6, RZ, RZ, UR6 ;  /* 0x00000006ff067e24 */ /* 0x000fe2000f8e00ff */
[----:B---3--:R-:W-:Y:S01]  /*7f20*/  MOV R11, UR5 ;  /* 0x00000005000b7c02 */ /* 0x008fe20008000f00 */
[----:B------:R-:W-:Y:S02]  /*7f30*/  IMAD.U32 R10, RZ, RZ, UR4 ;  /* 0x00000004ff0a7e24 */ /* 0x000fe4000f8e00ff */
[----:B------:R-:W-:Y:S07]  /*7f40*/  LEPC R20, `(.L_x_149) ;  /* 0x000000001014794e */ /* 0x000fee0000000000 */
[----:B--2-4-:R-:W-:Y:S05]  /*7f50*/  CALL.ABS.NOINC R14 ;  /* 0x000000000e007343 */ /* 0x014fea0003c00000 */
.L_x_149:
[----:B------:R-:W-:Y:S01]  /*7f60*/  LOP3.LUT P0, RZ, R69, 0x60, RZ, 0xc0, !PT ;  /* 0x0000006045ff7812 */ /* 0x000fe2000780c0ff */
[----:B------:R-:W-:Y:S05]  /*7f70*/  WARPSYNC.ALL ;  /* 0x0000000000007948 */ /* 0x000fea0003800000 */
[----:B---3--:R-:W-:Y:S01]  /*7f80*/  IMAD.SHL.U32 R66, R41, 0x100, RZ ;  /* 0x0000010029427824 */ /* 0x008fe200078e00ff */
[----:B------:R-:W-:Y:S01]  /*7f90*/  R2UR UR4, R2 ;  /* 0x00000000020472ca */ /* 0x000fe200000e0000 */
[----:B------:R-:W-:Y:S01]  /*7fa0*/  IMAD.SHL.U32 R60, R43, 0x100, RZ ;  /* 0x000001002b3c7824 */ /* 0x000fe200078e00ff */
[----:B------:R-:W-:Y:S01]  /*7fb0*/  R2UR UR5, R16 ;  /* 0x00000000100572ca */ /* 0x000fe200000e0000 */
[----:B------:R-:W-:Y:S01]  /*7fc0*/  IMAD.SHL.U32 R48, R47, 0x100, RZ ;  /* 0x000001002f307824 */ /* 0x000fe200078e00ff */
[C---:B------:R-:W-:Y:S01]  /*7fd0*/  SHF.L.U32 R2, R40.reuse, 0x10, RZ ;  /* 0x0000001028027819 */ /* 0x040fe200000006ff */
[----:B------:R-:W-:Y:S01]  /*7fe0*/  IMAD.SHL.U32 R54, R45, 0x100, RZ ;  /* 0x000001002d367824 */ /* 0x000fe200078e00ff */
[C---:B------:R-:W-:Y:S01]  /*7ff0*/  PRMT R0, R40.reuse, 0x8880, RZ ;  /* 0x0000888028007816 */ /* 0x040fe200000000ff */
[----:B------:R-:W-:Y:S01]  /*8000*/  BSSY.RECONVERGENT B0, `(.L_x_150) ;  /* 0x000009f000007945 */ /* 0x000fe20003800200 */
[----:B------:R-:W-:Y:S02]  /*8010*/  SHF.L.U32 R3, R40, 0x8, RZ ;  /* 0x0000000828037819 */ /* 0x000fe400000006ff */
[----:B------:R-:W-:Y:S02]  /*8020*/  SHF.R.S32.HI R2, RZ, 0x18, R2 ;  /* 0x00000018ff027819 */ /* 0x000fe40000011402 */
[----:B------:R-:W-:Y:S01]  /*8030*/  PRMT R68, R41, 0x8880, RZ ;  /* 0x0000888029447816 */ /* 0x000fe200000000ff */
[----:B------:R-:W-:Y:S01]  /*8040*/  LDTM.16dp32bit_t0_t15.x32 R4, tmem[UR4] ;  /* 0x00000004000479ee */ /* 0x000fe20008a80000 */
[----:B------:R-:W1:Y:S01]  /*8050*/  LDTM.16dp32bit_t16_t31.x32 R4, tmem[UR4+0x20] ;  /* 0x00002004000479ee */ /* 0x000e620008aa0000 */
[----:B------:R-:W-:Y:S01]  /*8060*/  NOP ;  /* 0x0000000000007918 */ /* 0x000fe20000000000 */
[----:B------:R-:W-:Y:S01]  /*8070*/  UIADD3 UR4, UPT, UPT, UR5, 0x3c0, URZ ;  /* 0x000003c005047890 */ /* 0x000fe2000fffe0ff */
[----:B------:R-:W-:Y:S02]  /*8080*/  SHF.R.S32.HI R40, RZ, 0x18, R40 ;  /* 0x00000018ff287819 */ /* 0x000fe40000011428 */
[C---:B------:R-:W-:Y:S01]  /*8090*/  PRMT R65, R42.reuse, 0x8880, RZ ;  /* 0x000088802a417816 */ /* 0x040fe200000000ff */
[----:B------:R-:W-:Y:S01]  /*80a0*/  UPRMT UR4, UR48, 0x654, UR4 ;  /* 0x0000065430047896 */ /* 0x000fe20008000004 */
[C---:B------:R-:W-:Y:S02]  /*80b0*/  SHF.L.U32 R64, R42.reuse, 0x10, RZ ;  /* 0x000000102a407819 */ /* 0x040fe400000006ff */
[----:B------:R-:W-:Y:S02]  /*80c0*/  SHF.L.U32 R63, R42, 0x8, RZ ;  /* 0x000000082a3f7819 */ /* 0x000fe400000006ff */
[----:B------:R-:W-:Y:S02]  /*80d0*/  SHF.R.S32.HI R42, RZ, 0x18, R42 ;  /* 0x00000018ff2a7819 */ /* 0x000fe4000001142a */
[C---:B------:R-:W-:Y:S02]  /*80e0*/  PRMT R62, R43.reuse, 0x8880, RZ ;  /* 0x000088802b3e7816 */ /* 0x040fe400000000ff */
[----:B-1----:R-:W-:Y:S01]  /*80f0*/  SYNCS.ARRIVE.TRANS64.RED.A1T0 RZ, [UR4], RZ ;  /* 0x000000ffffff79a7 */ /* 0x002fe20008100404 */
[----:B------:R-:W-:Y:S02]  /*8100*/  SHF.L.U32 R61, R43, 0x10, RZ ;  /* 0x000000102b3d7819 */ /* 0x000fe400000006ff */
[----:B------:R-:W-:Y:S02]  /*8110*/  SHF.R.S32.HI R43, RZ, 0x18, R43 ;  /* 0x00000018ff2b7819 */ /* 0x000fe4000001142b */
[----:B------:R-:W-:Y:S02]  /*8120*/  SHF.L.U32 R51, R46, 0x8, RZ ;  /* 0x000000082e337819 */ /* 0x000fe400000006ff */
[----:B------:R-:W-:Y:S01]  /*8130*/  SHF.R.S32.HI R3, RZ, 0x18, R3 ;  /* 0x00000018ff037819 */ /* 0x000fe20000011403 */
[C---:B----4-:R-:W-:Y:S01]  /*8140*/  IMAD R4, R38.reuse, R4, RZ ;  /* 0x0000000426047224 */ /* 0x050fe200078e02ff */
[----:B------:R-:W-:Y:S01]  /*8150*/  SHF.L.U32 R67, R41, 0x10, RZ ;  /* 0x0000001029437819 */ /* 0x000fe200000006ff */
[C---:B------:R-:W-:Y:S01]  /*8160*/  IMAD R5, R38.reuse, R5, RZ ;  /* 0x0000000526057224 */ /* 0x040fe200078e02ff */
[----:B------:R-:W-:Y:S01]  /*8170*/  SHF.R.S32.HI R41, RZ, 0x18, R41 ;  /* 0x00000018ff297819 */ /* 0x000fe20000011429 */
[----:B------:R-:W-:Y:S01]  /*8180*/  IMAD R6, R38, R6, RZ ;  /* 0x0000000626067224 */ /* 0x000fe200078e02ff */
[----:B------:R-:W-:Y:S01]  /*8190*/  PRMT R59, R44, 0x8880, RZ ;  /* 0x000088802c3b7816 */ /* 0x000fe200000000ff */
[----:B------:R-:W-:Y:S01]  /*81a0*/  IMAD R4, R0, R39, R4 ;  /* 0x0000002700047224 */ /* 0x000fe200078e0204 */
[----:B------:R-:W-:Y:S01]  /*81b0*/  MOV R0, R68 ;  /* 0x0000004400007202 */ /* 0x000fe20000000f00 */
[----:B------:R-:W-:Y:S01]  /*81c0*/  IMAD R7, R38, R7, RZ ;  /* 0x0000000726077224 */ /* 0x000fe200078e02ff */
[----:B------:R-:W-:Y:S01]  /*81d0*/  SHF.L.U32 R58, R44, 0x10, RZ ;  /* 0x000000102c3a7819 */ /* 0x000fe200000006ff */
[-C--:B------:R-:W-:Y:S01]  /*81e0*/  IMAD R5, R2, R39.reuse, R5 ;  /* 0x0000002702057224 */ /* 0x080fe200078e0205 */
[----:B------:R-:W-:Y:S01]  /*81f0*/  SHF.R.S32.HI R2, RZ, 0x18, R67 ;  /* 0x00000018ff027819 */ /* 0x000fe20000011443 */
[-C--:B------:R-:W-:Y:S01]  /*8200*/  IMAD R6, R3, R39.reuse, R6 ;  /* 0x0000002703067224 */ /* 0x080fe200078e0206 */
[----:B------:R-:W-:Y:S01]  /*8210*/  SHF.R.S32.HI R3, RZ, 0x18, R66 ;  /* 0x00000018ff037819 */ /* 0x000fe20000011442 */
[----:B------:R-:W-:Y:S01]  /*8220*/  IMAD R8, R38, R8, RZ ;  /* 0x0000000826087224 */ /* 0x000fe200078e02ff */
[C---:B------:R-:W-:Y:S01]  /*8230*/  PRMT R56, R45.reuse, 0x8880, RZ ;  /* 0x000088802d387816 */ /* 0x040fe200000000ff */
[----:B------:R-:W-:Y:S01]  /*8240*/  IMAD R7, R40, R39, R7 ;  /* 0x0000002728077224 */ /* 0x000fe200078e0207 */
[----:B------:R-:W-:Y:S01]  /*8250*/  MOV R40, R65 ;  /* 0x0000004100287202 */ /* 0x000fe20000000f00 */
[----:B------:R-:W-:Y:S01]  /*8260*/  IMAD R9, R38, R9, RZ ;  /* 0x0000000926097224 */ /* 0x000fe200078e02ff */
[----:B------:R-:W-:Y:S01]  /*8270*/  SHF.L.U32 R55, R45, 0x10, RZ ;  /* 0x000000102d377819 */ /* 0x000fe200000006ff */
[-C--:B------:R-:W-:Y:S01]  /*8280*/  IMAD R8, R0, R39.reuse, R8 ;  /* 0x0000002700087224 */ /* 0x080fe200078e0208 */
[----:B------:R-:W-:Y:S01]  /*8290*/  PRMT R53, R46, 0x8880, RZ ;  /* 0x000088802e357816 */ /* 0x000fe200000000ff */
[----:B------:R-:W-:Y:S01]  /*82a0*/  IMAD R10, R38, R10, RZ ;  /* 0x0000000a260a7224 */ /* 0x000fe200078e02ff */
[----:B------:R-:W-:Y:S01]  /*82b0*/  SHF.R.S32.HI R45, RZ, 0x18, R45 ;  /* 0x00000018ff2d7819 */ /* 0x000fe2000001142d */
[----:B------:R-:W-:Y:S01]  /*82c0*/  IMAD R9, R2, R39, R9 ;  /* 0x0000002702097224 */ /* 0x000fe200078e0209 */
[----:B------:R-:W-:Y:S01]  /*82d0*/  SHF.L.U32 R52, R46, 0x10, RZ ;  /* 0x000000102e347819 */ /* 0x000fe200000006ff */
[C---:B------:R-:W-:Y:S01]  /*82e0*/  IMAD R0, R38.reuse, R20, RZ ;  /* 0x0000001426007224 */ /* 0x040fe200078e02ff */
[C---:B------:R-:W-:Y:S01]  /*82f0*/  PRMT R50, R47.reuse, 0x8880, RZ ;  /* 0x000088802f327816 */ /* 0x040fe200000000ff */
[C---:B------:R-:W-:Y:S01]  /*8300*/  IMAD R11, R38.reuse, R11, RZ ;  /* 0x0000000b260b7224 */ /* 0x040fe200078e02ff */
[----:B------:R-:W-:Y:S01]  /*8310*/  SHF.R.S32.HI R46, RZ, 0x18, R46 ;  /* 0x00000018ff2e7819 */ /* 0x000fe2000001142e */
[C---:B------:R-:W-:Y:S01]  /*8320*/  IMAD R2, R38.reuse, R21, RZ ;  /* 0x0000001526027224 */ /* 0x040fe200078e02ff */
[----:B------:R-:W-:Y:S01]  /*8330*/  SHF.L.U32 R49, R47, 0x10, RZ ;  /* 0x000000102f317819 */ /* 0x000fe200000006ff */
[C---:B------:R-:W-:Y:S01]  /*8340*/  IMAD R20, R38.reuse, R24, RZ ;  /* 0x0000001826147224 */ /* 0x040fe200078e02ff */
[----:B------:R-:W-:Y:S01]  /*8350*/  SHF.R.S32.HI R47, RZ, 0x18, R47 ;  /* 0x00000018ff2f7819 */ /* 0x000fe2000001142f */
[----:B------:R-:W-:Y:S01]  /*8360*/  IMAD R21, R38, R25, RZ ;  /* 0x0000001926157224 */ /* 0x000fe200078e02ff */
[----:B------:R-:W-:Y:S01]  /*8370*/  SHF.L.U32 R57, R44, 0x8, RZ ;  /* 0x000000082c397819 */ /* 0x000fe200000006ff */
[----:B------:R-:W-:Y:S01]  /*8380*/  IMAD R24, R38, R28, RZ ;  /* 0x0000001c26187224 */ /* 0x000fe200078e02ff */
[----:B------:R-:W-:Y:S01]  /*8390*/  SHF.R.S32.HI R44, RZ, 0x18, R44 ;  /* 0x00000018ff2c7819 */ /* 0x000fe2000001142c */
[----:B------:R-:W-:Y:S01]  /*83a0*/  IMAD R10, R3, R39, R10 ;  /* 0x00000027030a7224 */ /* 0x000fe200078e020a */
[----:B------:R-:W-:Y:S01]  /*83b0*/  IADD3 R36, PT, PT, R36, 0x1, RZ ;  /* 0x0000000124247810 */ /* 0x000fe20007ffe0ff */
[C---:B------:R-:W-:Y:S02]  /*83c0*/  IMAD R12, R38.reuse, R12, RZ ;  /* 0x0000000c260c7224 */ /* 0x040fe400078e02ff */
[C---:B------:R-:W-:Y:S02]  /*83d0*/  IMAD R25, R38.reuse, R29, RZ ;  /* 0x0000001d26197224 */ /* 0x040fe400078e02ff */
[C---:B------:R-:W-:Y:S01]  /*83e0*/  IMAD R28, R38.reuse, R32, RZ ;  /* 0x00000020261c7224 */ /* 0x040fe200078e02ff */
[----:B------:R-:W-:Y:S01]  /*83f0*/  SHF.R.S32.HI R32, RZ, 0x18, R64 ;  /* 0x00000018ff207819 */ /* 0x000fe20000011440 */
[C---:B------:R-:W-:Y:S01]  /*8400*/  IMAD R29, R38.reuse, R33, RZ ;  /* 0x00000021261d7224 */ /* 0x040fe200078e02ff */
[----:B------:R-:W-:Y:S01]  /*8410*/  I2IP.S8.S32.SAT R33, R7, R6, RZ ;  /* 0x0000000607217239 */ /* 0x000fe200000014ff */
[----:B------:R-:W-:Y:S01]  /*8420*/  IMAD R11, R41, R39, R11 ;  /* 0x00000027290b7224 */ /* 0x000fe200078e020b */
[----:B------:R-:W-:Y:S01]  /*8430*/  MOV R7, R62 ;  /* 0x0000003e00077202 */ /* 0x000fe20000000f00 */
[C---:B------:R-:W-:Y:S01]  /*8440*/  IMAD R13, R38.reuse, R13, RZ ;  /* 0x0000000d260d7224 */ /* 0x040fe200078e02ff */
[----:B------:R-:W-:Y:S01]  /*8450*/  SHF.R.S32.HI R6, RZ, 0x18, R63 ;  /* 0x00000018ff067819 */ /* 0x000fe2000001143f */
[----:B------:R-:W-:Y:S01]  /*8460*/  IMAD R14, R38, R14, RZ ;  /* 0x0000000e260e7224 */ /* 0x000fe200078e02ff */
[----:B------:R-:W-:Y:S01]  /*8470*/  I2IP.S8.S32.SAT R41, R11, R10, RZ ;  /* 0x0000000a0b297239 */ /* 0x000fe200000014ff */
[----:B------:R-:W-:Y:S01]  /*8480*/  IMAD R12, R40, R39, R12 ;  /* 0x00000027280c7224 */ /* 0x000fe200078e020c */
[----:B------:R-:W-:Y:S01]  /*8490*/  I2IP.S8.S32.SAT R40, R5, R4, R33 ;  /* 0x0000000405287239 */ /* 0x000fe20000001421 */
[----:B------:R-:W-:Y:S01]  /*84a0*/  IMAD R15, R38, R15, RZ ;  /* 0x0000000f260f7224 */ /* 0x000fe200078e02ff */
[----:B------:R-:W-:Y:S01]  /*84b0*/  I2IP.S8.S32.SAT R41, R9, R8, R41 ;  /* 0x0000000809297239 */ /* 0x000fe20000001429 */
[-C--:B------:R-:W-:Y:S01]  /*84c0*/  IMAD R13, R32, R39.reuse, R13 ;  /* 0x00000027200d7224 */ /* 0x080fe200078e020d */
[----:B------:R-:W-:Y:S01]  /*84d0*/  SHF.R.S32.HI R10, RZ, 0x18, R61 ;  /* 0x00000018ff0a7819 */ /* 0x000fe2000001143d */
[----:B------:R-:W-:Y:S01]  /*84e0*/  IMAD R16, R38, R16, RZ ;  /* 0x0000001026107224 */ /* 0x000fe200078e02ff */
[----:B------:R-:W-:Y:S01]  /*84f0*/  SHF.R.S32.HI R5, RZ, 0x18, R58 ;  /* 0x00000018ff057819 */ /* 0x000fe2000001143a */
[----:B------:R-:W-:Y:S01]  /*8500*/  IMAD R14, R6, R39, R14 ;  /* 0x00000027060e7224 */ /* 0x000fe200078e020e */
[----:B------:R-:W-:Y:S01]  /*8510*/  SHF.R.S32.HI R11, RZ, 0x18, R60 ;  /* 0x00000018ff0b7819 */ /* 0x000fe2000001143c */
[----:B------:R-:W-:Y:S01]  /*8520*/  IMAD R17, R38, R17, RZ ;  /* 0x0000001126117224 */ /* 0x000fe200078e02ff */
[----:B------:R-:W-:Y:S01]  /*8530*/  SHF.R.S32.HI R6, RZ, 0x18, R57 ;  /* 0x00000018ff067819 */ /* 0x000fe20000011439 */
[-C--:B------:R-:W-:Y:S02]  /*8540*/  IMAD R15, R42, R39.reuse, R15 ;  /* 0x000000272a0f7224 */ /* 0x080fe400078e020f */
[C---:B------:R-:W-:Y:S02]  /*8550*/  IMAD R18, R38.reuse, R18, RZ ;  /* 0x0000001226127224 */ /* 0x040fe400078e02ff */
[----:B------:R-:W-:Y:S01]  /*8560*/  IMAD R16, R7, R39, R16 ;  /* 0x0000002707107224 */ /* 0x000fe200078e0210 */
[----:B------:R-:W-:Y:S01]  /*8570*/  I2IP.S8.S32.SAT R14, R15, R14, RZ ;  /* 0x0000000e0f0e7239 */ /* 0x000fe200000014ff */
[----:B------:R-:W-:Y:S01]  /*8580*/  IMAD R19, R38, R19, RZ ;  /* 0x0000001326137224 */ /* 0x000fe200078e02ff */
[----:B------:R-:W-:Y:S01]  /*8590*/  SHF.R.S32.HI R7, RZ, 0x18, R48 ;  /* 0x00000018ff077819 */ /* 0x000fe20000011430 */
[-C--:B------:R-:W-:Y:S01]  /*85a0*/  IMAD R17, R10, R39.reuse, R17 ;  /* 0x000000270a117224 */ /* 0x080fe200078e0211 */
[----:B------:R-:W-:Y:S01]  /*85b0*/  I2IP.S8.S32.SAT R42, R13, R12, R14 ;  /* 0x0000000c0d2a7239 */ /* 0x000fe2000000140e */
[-C--:B------:R-:W-:Y:S02]  /*85c0*/  IMAD R18, R11, R39.reuse, R18 ;  /* 0x000000270b127224 */ /* 0x080fe400078e0212 */
[----:B------:R-:W-:Y:S02]  /*85d0*/  IMAD.MOV.U32 R4, RZ, RZ, R59 ;  /* 0x000000ffff047224 */ /* 0x000fe400078e003b */
[-C--:B------:R-:W-:Y:S02]  /*85e0*/  IMAD R19, R43, R39.reuse, R19 ;  /* 0x000000272b137224 */ /* 0x080fe400078e0213 */
[----:B------:R-:W-:Y:S02]  /*85f0*/  IMAD R3, R38, R22, RZ ;  /* 0x0000001626037224 */ /* 0x000fe400078e02ff */
[----:B------:R-:W-:Y:S01]  /*8600*/  IMAD R0, R4, R39, R0 ;  /* 0x0000002704007224 */ /* 0x000fe200078e0200 */
[----:B------:R-:W-:Y:S01]  /*8610*/  I2IP.S8.S32.SAT R18, R19, R18, RZ ;  /* 0x0000001213127239 */ /* 0x000fe200000014ff */
[----:B------:R-:W-:Y:S01]  /*8620*/  IMAD R23, R38, R23, RZ ;  /* 0x0000001726177224 */ /* 0x000fe200078e02ff */
[----:B------:R-:W-:Y:S01]  /*8630*/  MOV R4, R56 ;  /* 0x0000003800047202 */ /* 0x000fe20000000f00 */
[-C--:B------:R-:W-:Y:S01]  /*8640*/  IMAD R2, R5, R39.reuse, R2 ;  /* 0x0000002705027224 */ /* 0x080fe200078e0202 */
[----:B------:R-:W-:Y:S01]  /*8650*/  I2IP.S8.S32.SAT R43, R17, R16, R18 ;  /* 0x00000010112b7239 */ /* 0x000fe20000001412 */
[-C--:B------:R-:W-:Y:S01]  /*8660*/  IMAD R3, R6, R39.reuse, R3 ;  /* 0x0000002706037224 */ /* 0x080fe200078e0203 */
[----:B------:R-:W-:Y:S01]  /*8670*/  SHF.R.S32.HI R5, RZ, 0x18, R55 ;  /* 0x00000018ff057819 */ /* 0x000fe20000011437 */
[-C--:B------:R-:W-:Y:S01]  /*8680*/  IMAD R23, R44, R39.reuse, R23 ;  /* 0x000000272c177224 */ /* 0x080fe200078e0217 */
[----:B------:R-:W-:Y:S01]  /*8690*/  SHF.R.S32.HI R6, RZ, 0x18, R54 ;  /* 0x00000018ff067819 */ /* 0x000fe20000011436 */
[----:B------:R-:W-:Y:S01]  /*86a0*/  IMAD R22, R38, R26, RZ ;  /* 0x0000001a26167224 */ /* 0x000fe200078e02ff */
[----:B------:R1:W-:Y:S01]  /*86b0*/  STS.128 [R79+UR44+0x1600], R40 ;  /* 0x001600284f007988 */ /* 0x0003e20008000c2c */
[----:B------:R-:W-:Y:S01]  /*86c0*/  IMAD R20, R4, R39, R20 ;  /* 0x0000002704147224 */ /* 0x000fe200078e0214 */
[----:B------:R-:W-:Y:S01]  /*86d0*/  I2IP.S8.S32.SAT R3, R23, R3, RZ ;  /* 0x0000000317037239 */ /* 0x000fe200000014ff */
[----:B------:R-:W-:Y:S01]  /*86e0*/  IMAD R27, R38, R27, RZ ;  /* 0x0000001b261b7224 */ /* 0x000fe200078e02ff */
[----:B------:R-:W-:Y:S01]  /*86f0*/  MOV R4, R53 ;  /* 0x0000003500047202 */ /* 0x000fe20000000f00 */
[-C--:B------:R-:W-:Y:S01]  /*8700*/  IMAD R21, R5, R39.reuse, R21 ;  /* 0x0000002705157224 */ /* 0x080fe200078e0215 */
[----:B------:R-:W-:Y:S01]  /*8710*/  SHF.R.S32.HI R5, RZ, 0x18, R52 ;  /* 0x00000018ff057819 */ /* 0x000fe20000011434 */
[-C--:B------:R-:W-:Y:S01]  /*8720*/  IMAD R22, R6, R39.reuse, R22 ;  /* 0x0000002706167224 */ /* 0x080fe200078e0216 */
[----:B------:R-:W-:Y:S01]  /*8730*/  SHF.R.S32.HI R6, RZ, 0x18, R49 ;  /* 0x00000018ff067819 */ /* 0x000fe20000011431 */
[-C--:B------:R-:W-:Y:S02]  /*8740*/  IMAD R27, R45, R39.reuse, R27 ;  /* 0x000000272d1b7224 */ /* 0x080fe400078e021b */
[-C--:B------:R-:W-:Y:S01]  /*8750*/  IMAD R24, R4, R39.reuse, R24 ;  /* 0x0000002704187224 */ /* 0x080fe200078e0218 */
[----:B------:R-:W-:Y:S01]  /*8760*/  SHF.R.S32.HI R4, RZ, 0x18, R51 ;  /* 0x00000018ff047819 */ /* 0x000fe20000011433 */
[C---:B------:R-:W-:Y:S02]  /*8770*/  IMAD R26, R38.reuse, R30, RZ ;  /* 0x0000001e261a7224 */ /* 0x040fe400078e02ff */
[----:B------:R-:W-:Y:S01]  /*8780*/  IMAD R25, R5, R39, R25 ;  /* 0x0000002705197224 */ /* 0x000fe200078e0219 */
[----:B------:R-:W-:Y:S01]  /*8790*/  MOV R5, R50 ;  /* 0x0000003200057202 */ /* 0x000fe20000000f00 */
[----:B------:R-:W-:Y:S02]  /*87a0*/  IMAD R31, R38, R31, RZ ;  /* 0x0000001f261f7224 */ /* 0x000fe400078e02ff */
[-C--:B------:R-:W-:Y:S01]  /*87b0*/  IMAD R26, R4, R39.reuse, R26 ;  /* 0x00000027041a7224 */ /* 0x080fe200078e021a */
[----:B------:R-:W-:Y:S01]  /*87c0*/  I2IP.S8.S32.SAT R4, R2, R0, R3 ;  /* 0x0000000002047239 */ /* 0x000fe20000001403 */
[-C--:B------:R-:W-:Y:S02]  /*87d0*/  IMAD R31, R46, R39.reuse, R31 ;  /* 0x000000272e1f7224 */ /* 0x080fe400078e021f */
[-C--:B------:R-:W-:Y:S01]  /*87e0*/  IMAD R28, R5, R39.reuse, R28 ;  /* 0x00000027051c7224 */ /* 0x080fe200078e021c */
[----:B------:R-:W-:Y:S01]  /*87f0*/  I2IP.S8.S32.SAT R5, R27, R22, RZ ;  /* 0x000000161b057239 */ /* 0x000fe200000014ff */
[----:B------:R-:W-:Y:S02]  /*8800*/  IMAD R30, R38, R34, RZ ;  /* 0x00000022261e7224 */ /* 0x000fe400078e02ff */
[----:B------:R-:W-:Y:S01]  /*8810*/  IMAD R29, R6, R39, R29 ;  /* 0x00000027061d7224 */ /* 0x000fe200078e021d */
[----:B------:R-:W-:Y:S01]  /*8820*/  I2IP.S8.S32.SAT R6, R31, R26, RZ ;  /* 0x0000001a1f067239 */ /* 0x000fe200000014ff */
[----:B------:R-:W-:Y:S01]  /*8830*/  IMAD R35, R38, R35, RZ ;  /* 0x0000002326237224 */ /* 0x000fe200078e02ff */
[----:B------:R-:W-:Y:S01]  /*8840*/  I2IP.S8.S32.SAT R5, R21, R20, R5 ;  /* 0x0000001415057239 */ /* 0x000fe20000001405 */
[-C--:B------:R-:W-:Y:S01]  /*8850*/  IMAD R30, R7, R39.reuse, R30 ;  /* 0x00000027071e7224 */ /* 0x080fe200078e021e */
[----:B------:R-:W-:Y:S01]  /*8860*/  I2IP.S8.S32.SAT R6, R25, R24, R6 ;  /* 0x0000001819067239 */ /* 0x000fe20000001406 */
[----:B------:R-:W-:Y:S05]  /*8870*/  IMAD R35, R47, R39, R35 ;  /* 0x000000272f237224 */ /* 0x000fea00078e0223 */
[----:B------:R-:W-:Y:S04]  /*8880*/  I2IP.S8.S32.SAT R7, R35, R30, RZ ;  /* 0x0000001e23077239 */ /* 0x000fe800000014ff */
[----:B------:R-:W-:Y:S05]  /*8890*/  I2IP.S8.S32.SAT R7, R29, R28, R7 ;  /* 0x0000001c1d077239 */ /* 0x000fea0000001407 */
[----:B------:R1:W-:Y:S01]  /*88a0*/  STS.128 [R78+0x1010], R4 ;  /* 0x001010044e007388 */ /* 0x0003e20000000c00 */
[----:B------:R-:W-:Y:S01]  /*88b0*/  @!PT LDS RZ, [RZ] ;  /* 0x00000000fffff984 */ /* 0x000fe20000000800 */
[----:B------:R-:W-:Y:S01]  /*88c0*/  @!PT LDS RZ, [RZ] ;  /* 0x00000000fffff984 */ /* 0x000fe20000000800 */
[----:B------:R-:W-:Y:S01]  /*88d0*/  @!PT LDS RZ, [RZ] ;  /* 0x00000000fffff984 */ /* 0x000fe20000000800 */
[----:B------:R-:W-:Y:S01]  /*88e0*/  @!PT LDS RZ, [RZ] ;  /* 0x00000000fffff984 */ /* 0x000fe20000000800 */
[----:B------:R3:W-:Y:S07]  /*88f0*/  MEMBAR.ALL.CTA ;  /* 0x0000000000007992 */ /* 0x0007ee0000008000 */
[----:B---3--:R-:W3:Y:S02]  /*8900*/  FENCE.VIEW.ASYNC.S ;  /* 0x00000000000073c6 */ /* 0x008ee40000000000 */
[----:B---3--:R-:W-:Y:S06]  /*8910*/  BAR.SYNC.DEFER_BLOCKING 0x1, 0x80 ;  /* 0x0042000000007b1d */ /* 0x008fec0000010000 */
[----:B------:R-:W-:Y:S05]  /*8920*/  @P0 BRA `(.L_x_151) ;  /* 0x0000000000300947 */ /* 0x000fea0003800000 */
[----:B------:R-:W-:Y:S02]  /*8930*/  UIADD3 UR4, UPT, UPT, UR44, 0x1600, URZ ;  /* 0x000016002c047890 */ /* 0x000fe4000fffe0ff */
[----:B------:R-:W-:Y:S02]  /*8940*/  USHF.L.U32 UR9, UR45, 0x6, URZ ;  /* 0x000000062d097899 */ /* 0x000fe400080006ff */
[----:B------:R-:W-:Y:S02]  /*8950*/  USHF.L.U32 UR10, UR46, 0x6, URZ ;  /* 0x000000062e0a7899 */ /* 0x000fe400080006ff */
[----:B------:R-:W-:Y:S01]  /*8960*/  MOV R86, UR4 ;  /* 0x0000000400567c02 */ /* 0x000fe20008000f00 */
[----:B------:R-:W-:Y:S01]  /*8970*/  UIADD3 UR4, UP0, UPT, UR62, 0x680, URZ ;  /* 0x000006803e047890 */ /* 0x000fe2000ff1e0ff */
[----:B------:R-:W-:Y:S02]  /*8980*/  UMOV UR11, UR36 ;  /* 0x00000024000b7c82 */ /* 0x000fe40008000000 */
[----:B------:R-:W-:Y:S01]  /*8990*/  R2UR UR8, R86 ;  /* 0x00000000560872ca */ /* 0x000fe200000e0000 */
[----:B------:R-:W-:Y:S11]  /*89a0*/  UIADD3.X UR5, UPT, UPT, URZ, UR63, URZ, UP0, !UPT ;  /* 0x0000003fff057290 */ /* 0x000ff600087fe4ff */
[----:B------:R-:W-:Y:S01]  /*89b0*/  @!UPT UIADD3 URZ, UPT, UPT, URZ, URZ, URZ ;  /* 0x000000fffffff290 */ /* 0x000fe2000fffe0ff */
[----:B------:R3:W-:Y:S01]  /*89c0*/  UTMASTG.3D [UR8], [UR4] ;  /* 0x00000008040073b5 */ /* 0x0007e20008010000 */
[----:B------:R0:W-:Y:S01]  /*89d0*/  UTMACMDFLUSH ;  /* 0x00000000000079b7 */ /* 0x0001e20000000000 */
[----:B---3--:R-:W-:Y:S04]  /*89e0*/  DEPBAR.LE SB0, 0x0 ;  /* 0x000080000000791a */ /* 0x008fe80000000000 */
.L_x_151:
[----:B------:R-:W-:Y:S05]  /*89f0*/  BSYNC.RECONVERGENT B0 ;  /* 0x0000000000007941 */ /* 0x000fea0003800200 */
.L_x_150:
[----:B------:R-:W-:Y:S01]  /*8a00*/  BAR.SYNC.DEFER_BLOCKING 0x1, 0x80 ;  /* 0x0042000000007b1d */ /* 0x000fe20000010000 */
[----:B------:R-:W-:Y:S01]  /*8a10*/  ISETP.NE.AND P0, PT, R82, 0x2, PT ;  /* 0x000000025200780c */ /* 0x000fe20003f05270 */
[----:B------:R-:W-:Y:S01]  /*8a20*/  UISETP.NE.AND UP0, UPT, UR47, URZ, UPT ;  /* 0x000000ff2f00728c */ /* 0x000fe2000bf05270 */
[----:B------:R-:W-:Y:S01]  /*8a30*/  ISETP.NE.AND P1, PT, R36, 0x4, PT ;  /* 0x000000042400780c */ /* 0x000fe20003f25270 */
[----:B------:R-:W-:Y:S01]  /*8a40*/  UIADD3 UR45, UPT, UPT, UR37, UR60, URZ ;  /* 0x0000003c252d7290 */ /* 0x000fe2000fffe0ff */
[----:B------:R-:W-:Y:S01]  /*8a50*/  SEL R2, RZ, 0x1, P0 ;  /* 0x00000001ff027807 */ /* 0x000fe20000000000 */
[----:B------:R-:W-:Y:S01]  /*8a60*/  UIADD3 UR46, UPT, UPT, UR38, UR57, URZ ;  /* 0x00000039262e7290 */ /* 0x000fe2000fffe0ff */
[----:B------:R-:W-:Y:S02]  /*8a70*/  SEL R0, RZ, 0x1, P1 ;  /* 0x00000001ff007807 */ /* 0x000fe40000800000 */
[----:B------:R-:W-:Y:S02]  /*8a80*/  LOP3.LUT R84, R84, R2, RZ, 0x3c, !PT ;  /* 0x0000000254547212 */ /* 0x000fe400078e3cff */
[----:B------:R-:W-:Y:S02]  /*8a90*/  LOP3.LUT R85, R85, R0, RZ, 0x3c, !PT ;  /* 0x0000000055557212 */ /* 0x000fe400078e3cff */
[----:B------:R-:W-:Y:S02]  /*8aa0*/  SEL R82, R82, RZ, P0 ;  /* 0x000000ff52527207 */ /* 0x000fe40000000000 */
[----:B------:R-:W-:Y:S01]  /*8ab0*/  SEL R36, R36, RZ, P1 ;  /* 0x000000ff24247207 */ /* 0x000fe20000800000 */
[----:B------:R-:W-:Y:S01]  /*8ac0*/  UMOV UR36, UR51 ;  /* 0x0000003300247c82 */ /* 0x000fe20008000000 */
[----:B------:R-:W-:Y:S05]  /*8ad0*/  BRA.U UP0, `(.L_x_152) ;  /* 0xffffffe500107547 */ /* 0x000fea000b83ffff */
[----:B------:R-:W-:Y:S05]  /*8ae0*/  EXIT ;  /* 0x000000000000794d */ /* 0x000fea0003800000 */
.L_x_25:
[----:B--2---:R2:W3:Y:S02]  /*8af0*/  SYNCS.PHASECHK.TRANS64.TRYWAIT P0, [R0+URZ+0x3f0], R2 ;  /* 0x0003f002000075a7 */ /* 0x0044e400080011ff */
[----:B---3--:R-:W-:Y:S05]  /*8b00*/  @!P0 NANOSLEEP.SYNCS 0x989680 ;  /* 0x009896800000895d */ /* 0x008fea0003900000 */
[----:B------:R-:W3:Y:S02]  /*8b10*/  @!P0 SYNCS.PHASECHK.TRANS64 P0, [R0+URZ+0x3f0], R2 ;  /* 0x0003f002000085a7 */ /* 0x000ee400080010ff */
[----:B---3--:R-:W-:Y:S05]  /*8b20*/  @!P0 BRA `(.L_x_25) ;  /* 0xfffffffc00f08947 */ /* 0x008fea000383ffff */
[----:B------:R-:W-:Y:S05]  /*8b30*/  BRA `(.L_x_153) ;  /* 0xffffff9400247947 */ /* 0x000fea000383ffff */
.L_x_28:
[----:B-1----:R-:W-:-:S07]  /*8b40*/  MOV R0, UR33 ;  /* 0x0000002100007c02 */ /* 0x002fce0008000f00 */
.L_x_154:
[----:B-1----:R1:W2:Y:S02]  /*8b50*/  SYNCS.PHASECHK.TRANS64.TRYWAIT P0, [R0+URZ+0x1b0], R3 ;  /* 0x0001b003000075a7 */ /* 0x0022a400080011ff */
[----:B--2---:R-:W-:Y:S05]  /*8b60*/  @!P0 NANOSLEEP.SYNCS 0x989680 ;  /* 0x009896800000895d */ /* 0x004fea0003900000 */
[----:B------:R-:W2:Y:S02]  /*8b70*/  @!P0 SYNCS.PHASECHK.TRANS64 P0, [R0+URZ+0x1b0], R3 ;  /* 0x0001b003000085a7 */ /* 0x000ea400080010ff */
[----:B--2---:R-:W-:Y:S05]  /*8b80*/  @!P0 BRA `(.L_x_154) ;  /* 0xfffffffc00f08947 */ /* 0x004fea000383ffff */
[----:B------:R-:W-:Y:S05]  /*8b90*/  BRA `(.L_x_27) ;  /* 0xffffff9400707947 */ /* 0x000fea000383ffff */
.L_x_35:
[----:B-1----:R-:W-:-:S07]  /*8ba0*/  MOV R0, UR17 ;  /* 0x0000001100007c02 */ /* 0x002fce0008000f00 */
.L_x_155:
[----:B-1----:R1:W2:Y:S02]  /*8bb0*/  SYNCS.PHASECHK.TRANS64.TRYWAIT P0, [R0+URZ+0x1b0], R3 ;  /* 0x0001b003000075a7 */ /* 0x0022a400080011ff */
[----:B--2---:R-:W-:Y:S05]  /*8bc0*/  @!P0 NANOSLEEP.SYNCS 0x989680 ;  /* 0x009896800000895d */ /* 0x004fea0003900000 */
[----:B------:R-:W2:Y:S02]  /*8bd0*/  @!P0 SYNCS.PHASECHK.TRANS64 P0, [R0+URZ+0x1b0], R3 ;  /* 0x0001b003000085a7 */ /* 0x000ea400080010ff */
[----:B--2---:R-:W-:Y:S05]  /*8be0*/  @!P0 BRA `(.L_x_155) ;  /* 0xfffffffc00f08947 */ /* 0x004fea000383ffff */
[----:B------:R-:W-:Y:S05]  /*8bf0*/  BRA `(.L_x_34) ;  /* 0xffffff9800347947 */ /* 0x000fea000383ffff */
.L_x_40:
[----:B-1----:R1:W2:Y:S02]  /*8c00*/  SYNCS.PHASECHK.TRANS64.TRYWAIT P0, [R3+URZ+0x380], R0 ;  /* 0x00038000030075a7 */ /* 0x0022a400080011ff */
[----:B--2---:R-:W-:Y:S05]  /*8c10*/  @!P0 NANOSLEEP.SYNCS 0x989680 ;  /* 0x009896800000895d */ /* 0x004fea0003900000 */
[----:B------:R-:W2:Y:S02]  /*8c20*/  @!P0 SYNCS.PHASECHK.TRANS64 P0, [R3+URZ+0x380], R0 ;  /* 0x00038000030085a7 */ /* 0x000ea400080010ff */
[----:B--2---:R-:W-:Y:S05]  /*8c30*/  @!P0 BRA `(.L_x_40) ;  /* 0xfffffffc00f08947 */ /* 0x004fea000383ffff */
[----:B------:R-:W-:Y:S05]  /*8c40*/  BRA `(.L_x_156) ;  /* 0xffffff9800e07947 */ /* 0x000fea000383ffff */
.L_x_44:
[----:B------:R-:W-:-:S07]  /*8c50*/  MOV R0, UR4 ;  /* 0x0000000400007c02 */ /* 0x000fce0008000f00 */
.L_x_157:
[----:B-1----:R1:W2:Y:S02]  /*8c60*/  SYNCS.PHASECHK.TRANS64.TRYWAIT P0, [R0+URZ], R2 ;  /* 0x00000002000075a7 */ /* 0x0022a400080011ff */
[----:B--2---:R-:W-:Y:S05]  /*8c70*/  @!P0 NANOSLEEP.SYNCS 0x989680 ;  /* 0x009896800000895d */ /* 0x004fea0003900000 */
[----:B------:R-:W2:Y:S02]  /*8c80*/  @!P0 SYNCS.PHASECHK.TRANS64 P0, [R0+URZ], R2 ;  /* 0x00000002000085a7 */ /* 0x000ea400080010ff */
[----:B--2---:R-:W-:Y:S05]  /*8c90*/  @!P0 BRA `(.L_x_157) ;  /* 0xfffffffc00f08947 */ /* 0x004fea000383ffff */
[----:B------:R-:W-:Y:S05]  /*8ca0*/  BRA `(.L_x_158) ;  /* 0xffffffa000847947 */ /* 0x000fea000383ffff */
.L_x_45:
[----:B------:R-:W-:-:S07]  /*8cb0*/  MOV R0, UR5 ;  /* 0x0000000500007c02 */ /* 0x000fce0008000f00 */
.L_x_159:
[----:B-1----:R1:W2:Y:S02]  /*8cc0*/  SYNCS.PHASECHK.TRANS64.TRYWAIT P0, [R0+URZ], R3 ;  /* 0x00000003000075a7 */ /* 0x0022a400080011ff */
[----:B--2---:R-:W-:Y:S05]  /*8cd0*/  @!P0 NANOSLEEP.SYNCS 0x989680 ;  /* 0x009896800000895d */ /* 0x004fea0003900000 */
[----:B------:R-:W2:Y:S02]  /*8ce0*/  @!P0 SYNCS.PHASECHK.TRANS64 P0, [R0+URZ], R3 ;  /* 0x00000003000085a7 */ /* 0x000ea400080010ff */
[----:B--2---:R-:W-:Y:S05]  /*8cf0*/  @!P0 BRA `(.L_x_159) ;  /* 0xfffffffc00f08947 */ /* 0x004fea000383ffff */
[----:B------:R-:W-:Y:S05]  /*8d00*/  BRA `(.L_x_160) ;  /* 0xffffffa000907947 */ /* 0x000fea000383ffff */
.L_x_46:
[----:B------:R-:W-:-:S07]  /*8d10*/  MOV R0, UR5 ;  /* 0x0000000500007c02 */ /* 0x000fce0008000f00 */
.L_x_161:
[----:B-1----:R1:W2:Y:S02]  /*8d20*/  SYNCS.PHASECHK.TRANS64.TRYWAIT P0, [R0+URZ], R3 ;  /* 0x00000003000075a7 */ /* 0x0022a400080011ff */
[----:B--2---:R-:W-:Y:S05]  /*8d30*/  @!P0 NANOSLEEP.SYNCS 0x989680 ;  /* 0x009896800000895d */ /* 0x004fea0003900000 */
[----:B------:R-:W2:Y:S02]  /*8d40*/  @!P0 SYNCS.PHASECHK.TRANS64 P0, [R0+URZ], R3 ;  /* 0x00000003000085a7 */ /* 0x000ea400080010ff */
[----:B--2---:R-:W-:Y:S05]  /*8d50*/  @!P0 BRA `(.L_x_161) ;  /* 0xfffffffc00f08947 */ /* 0x004fea000383ffff */
[----:B------:R-:W-:Y:S05]  /*8d60*/  BRA `(.L_x_162) ;  /* 0xffffffa0009c7947 */ /* 0x000fea000383ffff */
.L_x_47:
[----:B------:R-:W-:-:S07]  /*8d70*/  MOV R0, UR5 ;  /* 0x0000000500007c02 */ /* 0x000fce0008000f00 */
.L_x_163:
[----:B-1----:R1:W2:Y:S02]  /*8d80*/  SYNCS.PHASECHK.TRANS64.TRYWAIT P0, [R0+URZ], R3 ;  /* 0x00000003000075a7 */ /* 0x0022a400080011ff */
[----:B--2---:R-:W-:Y:S05]  /*8d90*/  @!P0 NANOSLEEP.SYNCS 0x989680 ;  /* 0x009896800000895d */ /* 0x004fea0003900000 */
[----:B------:R-:W2:Y:S02]  /*8da0*/  @!P0 SYNCS.PHASECHK.TRANS64 P0, [R0+URZ], R3 ;  /* 0x00000003000085a7 */ /* 0x000ea400080010ff */
[----:B--2---:R-:W-:Y:S05]  /*8db0*/  @!P0 BRA `(.L_x_163) ;  /* 0xfffffffc00f08947 */ /* 0x004fea000383ffff */
[----:B------:R-:W-:Y:S05]  /*8dc0*/  BRA `(.L_x_164) ;  /* 0xffffffa000a87947 */ /* 0x000fea000383ffff */
.L_x_48:
[----:B------:R-:W-:-:S07]  /*8dd0*/  MOV R0, UR5 ;  /* 0x0000000500007c02 */ /* 0x000fce0008000f00 */
.L_x_165:
[----:B-1----:R1:W2:Y:S02]  /*8de0*/  SYNCS.PHASECHK.TRANS64.TRYWAIT P0, [R0+URZ], R3 ;  /* 0x00000003000075a7 */ /* 0x0022a400080011ff */
[----:B--2---:R-:W-:Y:S05]  /*8df0*/  @!P0 NANOSLEEP.SYNCS 0x989680 ;  /* 0x009896800000895d */ /* 0x004fea0003900000 */
[----:B------:R-:W2:Y:S02]  /*8e00*/  @!P0 SYNCS.PHASECHK.TRANS64 P0, [R0+URZ], R3 ;  /* 0x00000003000085a7 */ /* 0x000ea400080010ff */
[----:B--2---:R-:W-:Y:S05]  /*8e10*/  @!P0 BRA `(.L_x_165) ;  /* 0xfffffffc00f08947 */ /* 0x004fea000383ffff */
[----:B------:R-:W-:Y:S05]  /*8e20*/  BRA `(.L_x_166) ;  /* 0xffffffa000b47947 */ /* 0x000fea000383ffff */
.L_x_49:
[----:B------:R-:W-:-:S07]  /*8e30*/  MOV R0, UR5 ;  /* 0x0000000500007c02 */ /* 0x000fce0008000f00 */
.L_x_167:
[----:B-1----:R1:W2:Y:S02]  /*8e40*/  SYNCS.PHASECHK.TRANS64.TRYWAIT P0, [R0+URZ], R3 ;  /* 0x00000003000075a7 */ /* 0x0022a400080011ff */
[----:B--2---:R-:W-:Y:S05]  /*8e50*/  @!P0 NANOSLEEP.SYNCS 0x989680 ;  /* 0x009896800000895d */ /* 0x004fea0003900000 */
[----:B------:R-:W2:Y:S02]  /*8e60*/  @!P0 SYNCS.PHASECHK.TRANS64 P0, [R0+URZ], R3 ;  /* 0x00000003000085a7 */ /* 0x000ea400080010ff */
[----:B--2---:R-:W-:Y:S05]  /*8e70*/  @!P0 BRA `(.L_x_167) ;  /* 0xfffffffc00f08947 */ /* 0x004fea000383ffff */
[----:B------:R-:W-:Y:S05]  /*8e80*/  BRA `(.L_x_168) ;  /* 0xffffffa000c07947 */ /* 0x000fea000383ffff */
.L_x_50:
[----:B------:R-:W-:-:S07]  /*8e90*/  MOV R0, UR5 ;  /* 0x0000000500007c02 */ /* 0x000fce0008000f00 */
.L_x_169:
[----:B-1----:R1:W2:Y:S02]  /*8ea0*/  SYNCS.PHASECHK.TRANS64.TRYWAIT P0, [R0+URZ], R3 ;  /* 0x00000003000075a7 */ /* 0x0022a400080011ff */
[----:B--2---:R-:W-:Y:S05]  /*8eb0*/  @!P0 NANOSLEEP.SYNCS 0x989680 ;  /* 0x009896800000895d */ /* 0x004fea0003900000 */
[----:B------:R-:W2:Y:S02]  /*8ec0*/  @!P0 SYNCS.PHASECHK.TRANS64 P0, [R0+URZ], R3 ;  /* 0x00000003000085a7 */ /* 0x000ea400080010ff */
[----:B--2---:R-:W-:Y:S05]  /*8ed0*/  @!P0 BRA `(.L_x_169) ;  /* 0xfffffffc00f08947 */ /* 0x004fea000383ffff */
[----:B------:R-:W-:Y:S05]  /*8ee0*/  BRA `(.L_x_170) ;  /* 0xffffffa000cc7947 */ /* 0x000fea000383ffff */
.L_x_51:
[----:B------:R-:W-:-:S07]  /*8ef0*/  MOV R0, UR5 ;  /* 0x0000000500007c02 */ /* 0x000fce0008000f00 */
.L_x_171:
[----:B-1----:R1:W2:Y:S02]  /*8f00*/  SYNCS.PHASECHK.TRANS64.TRYWAIT P0, [R0+URZ], R3 ;  /* 0x00000003000075a7 */ /* 0x0022a400080011ff */
[----:B--2---:R-:W-:Y:S05]  /*8f10*/  @!P0 NANOSLEEP.SYNCS 0x989680 ;  /* 0x009896800000895d */ /* 0x004fea0003900000 */
[----:B------:R-:W2:Y:S02]  /*8f20*/  @!P0 SYNCS.PHASECHK.TRANS64 P0, [R0+URZ], R3 ;  /* 0x00000003000085a7 */ /* 0x000ea400080010ff */
[----:B--2---:R-:W-:Y:S05]  /*8f30*/  @!P0 BRA `(.L_x_171) ;  /* 0xfffffffc00f08947 */ /* 0x004fea000383ffff */
[----:B------:R-:W-:Y:S05]  /*8f40*/  BRA `(.L_x_172) ;  /* 0xffffffa000d87947 */ /* 0x000fea000383ffff */
.L_x_52:
[----:B------:R-:W-:-:S07]  /*8f50*/  MOV R0, UR5 ;  /* 0x0000000500007c02 */ /* 0x000fce0008000f00 */
.L_x_173:
[----:B-1----:R1:W2:Y:S02]  /*8f60*/  SYNCS.PHASECHK.TRANS64.TRYWAIT P0, [R0+URZ], R3 ;  /* 0x00000003000075a7 */ /* 0x0022a400080011ff */
[----:B--2---:R-:W-:Y:S05]  /*8f70*/  @!P0 NANOSLEEP.SYNCS 0x989680 ;  /* 0x009896800000895d */ /* 0x004fea0003900000 */
[----:B------:R-:W2:Y:S02]  /*8f80*/  @!P0 SYNCS.PHASECHK.TRANS64 P0, [R0+URZ], R3 ;  /* 0x00000003000085a7 */ /* 0x000ea400080010ff */
[----:B--2---:R-:W-:Y:S05]  /*8f90*/  @!P0 BRA `(.L_x_173) ;  /* 0xfffffffc00f08947 */ /* 0x004fea000383ffff */
[----:B------:R-:W-:Y:S05]  /*8fa0*/  BRA `(.L_x_174) ;  /* 0xffffffa000e47947 */ /* 0x000fea000383ffff */
.L_x_53:
[----:B------:R-:W-:-:S07]  /*8fb0*/  MOV R0, UR5 ;  /* 0x0000000500007c02 */ /* 0x000fce0008000f00 */
.L_x_175:
[----:B-1----:R1:W2:Y:S02]  /*8fc0*/  SYNCS.PHASECHK.TRANS64.TRYWAIT P0, [R0+URZ], R3 ;  /* 0x00000003000075a7 */ /* 0x0022a400080011ff */
[----:B--2---:R-:W-:Y:S05]  /*8fd0*/  @!P0 NANOSLEEP.SYNCS 0x989680 ;  /* 0x009896800000895d */ /* 0x004fea0003900000 */
[----:B------:R-:W2:Y:S02]  /*8fe0*/  @!P0 SYNCS.PHASECHK.TRANS64 P0, [R0+URZ], R3 ;  /* 0x00000003000085a7 */ /* 0x000ea400080010ff */
[----:B--2---:R-:W-:Y:S05]  /*8ff0*/  @!P0 BRA `(.L_x_175) ;  /* 0xfffffffc00f08947 */ /* 0x004fea000383ffff */
[----:B------:R-:W-:Y:S05]  /*9000*/  BRA `(.L_x_176) ;  /* 0xffffffa000f07947 */ /* 0x000fea000383ffff */
.L_x_54:
[----:B------:R-:W-:-:S07]  /*9010*/  MOV R0, UR5 ;  /* 0x0000000500007c02 */ /* 0x000fce0008000f00 */
.L_x_177:
[----:B-1----:R1:W2:Y:S02]  /*9020*/  SYNCS.PHASECHK.TRANS64.TRYWAIT P0, [R0+URZ], R3 ;  /* 0x00000003000075a7 */ /* 0x0022a400080011ff */
[----:B--2---:R-:W-:Y:S05]  /*9030*/  @!P0 NANOSLEEP.SYNCS 0x989680 ;  /* 0x009896800000895d */ /* 0x004fea0003900000 */
[----:B------:R-:W2:Y:S02]  /*9040*/  @!P0 SYNCS.PHASECHK.TRANS64 P0, [R0+URZ], R3 ;  /* 0x00000003000085a7 */ /* 0x000ea400080010ff */
[----:B--2---:R-:W-:Y:S05]  /*9050*/  @!P0 BRA `(.L_x_177) ;  /* 0xfffffffc00f08947 */ /* 0x004fea000383ffff */
[----:B------:R-:W-:Y:S05]  /*9060*/  BRA `(.L_x_178) ;  /* 0xffffffa000fc7947 */ /* 0x000fea000383ffff */
.L_x_55:
[----:B------:R-:W-:-:S07]  /*9070*/  MOV R0, UR5 ;  /* 0x0000000500007c02 */ /* 0x000fce0008000f00 */
.L_x_179:
[----:B-1----:R1:W2:Y:S02]  /*9080*/  SYNCS.PHASECHK.TRANS64.TRYWAIT P0, [R0+URZ], R3 ;  /* 0x00000003000075a7 */ /* 0x0022a400080011ff */
[----:B--2---:R-:W-:Y:S05]  /*9090*/  @!P0 NANOSLEEP.SYNCS 0x989680 ;  /* 0x009896800000895d */ /* 0x004fea0003900000 */
[----:B------:R-:W2:Y:S02]  /*90a0*/  @!P0 SYNCS.PHASECHK.TRANS64 P0, [R0+URZ], R3 ;  /* 0x00000003000085a7 */ /* 0x000ea400080010ff */
[----:B--2---:R-:W-:Y:S05]  /*90b0*/  @!P0 BRA `(.L_x_179) ;  /* 0xfffffffc00f08947 */ /* 0x004fea000383ffff */
[----:B------:R-:W-:Y:S05]  /*90c0*/  BRA `(.L_x_180) ;  /* 0xffffffa400087947 */ /* 0x000fea000383ffff */
.L_x_56:
[----:B------:R-:W-:-:S07]  /*90d0*/  MOV R0, UR5 ;  /* 0x0000000500007c02 */ /* 0x000fce0008000f00 */
.L_x_181:
[----:B-1----:R1:W2:Y:S02]  /*90e0*/  SYNCS.PHASECHK.TRANS64.TRYWAIT P0, [R0+URZ], R3 ;  /* 0x00000003000075a7 */ /* 0x0022a400080011ff */
[----:B--2---:R-:W-:Y:S05]  /*90f0*/  @!P0 NANOSLEEP.SYNCS 0x989680 ;  /* 0x009896800000895d */ /* 0x004fea0003900000 */
[----:B------:R-:W2:Y:S02]  /*9100*/  @!P0 SYNCS.PHASECHK.TRANS64 P0, [R0+URZ], R3 ;  /* 0x00000003000085a7 */ /* 0x000ea400080010ff */
[----:B--2---:R-:W-:Y:S05]  /*9110*/  @!P0 BRA `(.L_x_181) ;  /* 0xfffffffc00f08947 */ /* 0x004fea000383ffff */
[----:B------:R-:W-:Y:S05]  /*9120*/  BRA `(.L_x_182) ;  /* 0xffffffa400147947 */ /* 0x000fea000383ffff */
.L_x_57:
[----:B------:R-:W-:-:S07]  /*9130*/  MOV R0, UR5 ;  /* 0x0000000500007c02 */ /* 0x000fce0008000f00 */
.L_x_183:
[----:B-1----:R1:W2:Y:S02]  /*9140*/  SYNCS.PHASECHK.TRANS64.TRYWAIT P0, [R0+URZ], R3 ;  /* 0x00000003000075a7 */ /* 0x0022a400080011ff */
[----:B--2---:R-:W-:Y:S05]  /*9150*/  @!P0 NANOSLEEP.SYNCS 0x989680 ;  /* 0x009896800000895d */ /* 0x004fea0003900000 */
[----:B------:R-:W2:Y:S02]  /*9160*/  @!P0 SYNCS.PHASECHK.TRANS64 P0, [R0+URZ], R3 ;  /* 0x00000003000085a7 */ /* 0x000ea400080010ff */
[----:B--2---:R-:W-:Y:S05]  /*9170*/  @!P0 BRA `(.L_x_183) ;  /* 0xfffffffc00f08947 */ /* 0x004fea000383ffff */
[----:B------:R-:W-:Y:S05]  /*9180*/  BRA `(.L_x_184) ;  /* 0xffffffa400207947 */ /* 0x000fea000383ffff */
.L_x_58:
[----:B------:R-:W-:-:S07]  /*9190*/  MOV R0, UR5 ;  /* 0x0000000500007c02 */ /* 0x000fce0008000f00 */
.L_x_185:
[----:B-1----:R1:W2:Y:S02]  /*91a0*/  SYNCS.PHASECHK.TRANS64.TRYWAIT P0, [R0+URZ], R3 ;  /* 0x00000003000075a7 */ /* 0x0022a400080011ff */
[----:B--2---:R-:W-:Y:S05]  /*91b0*/  @!P0 NANOSLEEP.SYNCS 0x989680 ;  /* 0x009896800000895d */ /* 0x004fea0003900000 */
[----:B------:R-:W2:Y:S02]  /*91c0*/  @!P0 SYNCS.PHASECHK.TRANS64 P0, [R0+URZ], R3 ;  /* 0x00000003000085a7 */ /* 0x000ea400080010ff */
[----:B--2---:R-:W-:Y:S05]  /*91d0*/  @!P0 BRA `(.L_x_185) ;  /* 0xfffffffc00f08947 */ /* 0x004fea000383ffff */
[----:B------:R-:W-:Y:S05]  /*91e0*/  BRA `(.L_x_186) ;  /* 0xffffffa4002c7947 */ /* 0x000fea000383ffff */
.L_x_59:
[----:B------:R-:W-:-:S07]  /*91f0*/  MOV R0, UR5 ;  /* 0x0000000500007c02 */ /* 0x000fce0008000f00 */
.L_x_187:
[----:B-1----:R1:W2:Y:S02]  /*9200*/  SYNCS.PHASECHK.TRANS64.TRYWAIT P0, [R0+URZ], R3 ;  /* 0x00000003000075a7 */ /* 0x0022a400080011ff */
[----:B--2---:R-:W-:Y:S05]  /*9210*/  @!P0 NANOSLEEP.SYNCS 0x989680 ;  /* 0x009896800000895d */ /* 0x004fea0003900000 */
[----:B------:R-:W2:Y:S02]  /*9220*/  @!P0 SYNCS.PHASECHK.TRANS64 P0, [R0+URZ], R3 ;  /* 0x00000003000085a7 */ /* 0x000ea400080010ff */
[----:B--2---:R-:W-:Y:S05]  /*9230*/  @!P0 BRA `(.L_x_187) ;  /* 0xfffffffc00f08947 */ /* 0x004fea000383ffff */
[----:B------:R-:W-:Y:S05]  /*9240*/  BRA `(.L_x_188) ;  /* 0xffffffa400387947 */ /* 0x000fea000383ffff */
.L_x_60:
[----:B------:R-:W-:-:S07]  /*9250*/  MOV R0, UR5 ;  /* 0x0000000500007c02 */ /* 0x000fce0008000f00 */
.L_x_189:
[----:B-1----:R1:W2:Y:S02]  /*9260*/  SYNCS.PHASECHK.TRANS64.TRYWAIT P0, [R0+URZ], R3 ;  /* 0x00000003000075a7 */ /* 0x0022a400080011ff */
[----:B--2---:R-:W-:Y:S05]  /*9270*/  @!P0 NANOSLEEP.SYNCS 0x989680 ;  /* 0x009896800000895d */ /* 0x004fea0003900000 */
[----:B------:R-:W2:Y:S02]  /*9280*/  @!P0 SYNCS.PHASECHK.TRANS64 P0, [R0+URZ], R3 ;  /* 0x00000003000085a7 */ /* 0x000ea400080010ff */
[----:B--2---:R-:W-:Y:S05]  /*9290*/  @!P0 BRA `(.L_x_189) ;  /* 0xfffffffc00f08947 */ /* 0x004fea000383ffff */
[----:B------:R-:W-:Y:S05]  /*92a0*/  BRA `(.L_x_190) ;  /* 0xffffffa400447947 */ /* 0x000fea000383ffff */
.L_x_61:
[----:B------:R-:W-:-:S07]  /*92b0*/  MOV R0, UR5 ;  /* 0x0000000500007c02 */ /* 0x000fce0008000f00 */
.L_x_191:
[----:B-1----:R1:W2:Y:S02]  /*92c0*/  SYNCS.PHASECHK.TRANS64.TRYWAIT P0, [R0+URZ], R3 ;  /* 0x00000003000075a7 */ /* 0x0022a400080011ff */
[----:B--2---:R-:W-:Y:S05]  /*92d0*/  @!P0 NANOSLEEP.SYNCS 0x989680 ;  /* 0x009896800000895d */ /* 0x004fea0003900000 */
[----:B------:R-:W2:Y:S02]  /*92e0*/  @!P0 SYNCS.PHASECHK.TRANS64 P0, [R0+URZ], R3 ;  /* 0x00000003000085a7 */ /* 0x000ea400080010ff */
[----:B--2---:R-:W-:Y:S05]  /*92f0*/  @!P0 BRA `(.L_x_191) ;  /* 0xfffffffc00f08947 */ /* 0x004fea000383ffff */
[----:B------:R-:W-:Y:S05]  /*9300*/  BRA `(.L_x_192) ;  /* 0xffffffa400507947 */ /* 0x000fea000383ffff */
.L_x_62:
[----:B------:R-:W-:-:S07]  /*9310*/  MOV R0, UR5 ;  /* 0x0000000500007c02 */ /* 0x000fce0008000f00 */
.L_x_193:
[----:B-1----:R1:W2:Y:S02]  /*9320*/  SYNCS.PHASECHK.TRANS64.TRYWAIT P0, [R0+URZ], R3 ;  /* 0x00000003000075a7 */ /* 0x0022a400080011ff */
[----:B--2---:R-:W-:Y:S05]  /*9330*/  @!P0 NANOSLEEP.SYNCS 0x989680 ;  /* 0x009896800000895d */ /* 0x004fea0003900000 */
[----:B------:R-:W2:Y:S02]  /*9340*/  @!P0 SYNCS.PHASECHK.TRANS64 P0, [R0+URZ], R3 ;  /* 0x00000003000085a7 */ /* 0x000ea400080010ff */
[----:B--2---:R-:W-:Y:S05]  /*9350*/  @!P0 BRA `(.L_x_193) ;  /* 0xfffffffc00f08947 */ /* 0x004fea000383ffff */
[----:B------:R-:W-:Y:S05]  /*9360*/  BRA `(.L_x_194) ;  /* 0xffffffa4005c7947 */ /* 0x000fea000383ffff */
.L_x_63:
[----:B------:R-:W-:-:S07]  /*9370*/  MOV R0, UR5 ;  /* 0x0000000500007c02 */ /* 0x000fce0008000f00 */
.L_x_195:
[----:B-1----:R1:W2:Y:S02]  /*9380*/  SYNCS.PHASECHK.TRANS64.TRYWAIT P0, [R0+URZ], R3 ;  /* 0x00000003000075a7 */ /* 0x0022a400080011ff */
[----:B--2---:R-:W-:Y:S05]  /*9390*/  @!P0 NANOSLEEP.SYNCS 0x989680 ;  /* 0x009896800000895d */ /* 0x004fea0003900000 */
[----:B------:R-:W2:Y:S02]  /*93a0*/  @!P0 SYNCS.PHASECHK.TRANS64 P0, [R0+URZ], R3 ;  /* 0x00000003000085a7 */ /* 0x000ea400080010ff */
[----:B--2---:R-:W-:Y:S05]  /*93b0*/  @!P0 BRA `(.L_x_195) ;  /* 0xfffffffc00f08947 */ /* 0x004fea000383ffff */
[----:B------:R-:W-:Y:S05]  /*93c0*/  BRA `(.L_x_196) ;  /* 0xffffffa400687947 */ /* 0x000fea000383ffff */
.L_x_64:
[----:B------:R-:W-:-:S07]  /*93d0*/  MOV R0, UR5 ;  /* 0x0000000500007c02 */ /* 0x000fce0008000f00 */
.L_x_197:
[----:B-1----:R1:W2:Y:S02]  /*93e0*/  SYNCS.PHASECHK.TRANS64.TRYWAIT P0, [R0+URZ], R3 ;  /* 0x00000003000075a7 */ /* 0x0022a400080011ff */
[----:B--2---:R-:W-:Y:S05]  /*93f0*/  @!P0 NANOSLEEP.SYNCS 0x989680 ;  /* 0x009896800000895d */ /* 0x004fea0003900000 */
[----:B------:R-:W2:Y:S02]  /*9400*/  @!P0 SYNCS.PHASECHK.TRANS64 P0, [R0+URZ], R3 ;  /* 0x00000003000085a7 */ /* 0x000ea400080010ff */
[----:B--2---:R-:W-:Y:S05]  /*9410*/  @!P0 BRA `(.L_x_197) ;  /* 0xfffffffc00f08947 */ /* 0x004fea000383ffff */
[----:B------:R-:W-:Y:S05]  /*9420*/  BRA `(.L_x_198) ;  /* 0xffffffa400747947 */ /* 0x000fea000383ffff */
.L_x_65:
[----:B------:R-:W-:-:S07]  /*9430*/  MOV R0, UR5 ;  /* 0x0000000500007c02 */ /* 0x000fce0008000f00 */
.L_x_199:
[----:B-1----:R1:W2:Y:S02]  /*9440*/  SYNCS.PHASECHK.TRANS64.TRYWAIT P0, [R0+URZ], R3 ;  /* 0x00000003000075a7 */ /* 0x0022a400080011ff */
[----:B--2---:R-:W-:Y:S05]  /*9450*/  @!P0 NANOSLEEP.SYNCS 0x989680 ;  /* 0x009896800000895d */ /* 0x004fea0003900000 */
[----:B------:R-:W2:Y:S02]  /*9460*/  @!P0 SYNCS.PHASECHK.TRANS64 P0, [R0+URZ], R3 ;  /* 0x00000003000085a7 */ /* 0x000ea400080010ff */
[----:B--2---:R-:W-:Y:S05]  /*9470*/  @!P0 BRA `(.L_x_199) ;  /* 0xfffffffc00f08947 */ /* 0x004fea000383ffff */
[----:B------:R-:W-:Y:S05]  /*9480*/  BRA `(.L_x_200) ;  /* 0xffffffa400807947 */ /* 0x000fea000383ffff */
.L_x_66:
[----:B------:R-:W-:-:S07]  /*9490*/  MOV R0, UR5 ;  /* 0x0000000500007c02 */ /* 0x000fce0008000f00 */
.L_x_201:
[----:B-1----:R1:W2:Y:S02]  /*94a0*/  SYNCS.PHASECHK.TRANS64.TRYWAIT P0, [R0+URZ], R3 ;  /* 0x00000003000075a7 */ /* 0x0022a400080011ff */
[----:B--2---:R-:W-:Y:S05]  /*94b0*/  @!P0 NANOSLEEP.SYNCS 0x989680 ;  /* 0x009896800000895d */ /* 0x004fea0003900000 */
[----:B------:R-:W2:Y:S02]  /*94c0*/  @!P0 SYNCS.PHASECHK.TRANS64 P0, [R0+URZ], R3 ;  /* 0x00000003000085a7 */ /* 0x000ea400080010ff */
[----:B--2---:R-:W-:Y:S05]  /*94d0*/  @!P0 BRA `(.L_x_201) ;  /* 0xfffffffc00f08947 */ /* 0x004fea000383ffff */
[----:B------:R-:W-:Y:S05]  /*94e0*/  BRA `(.L_x_202) ;  /* 0xffffffa4008c7947 */ /* 0x000fea000383ffff */
.L_x_67:
[----:B------:R-:W-:-:S07]  /*94f0*/  MOV R0, UR5 ;  /* 0x0000000500007c02 */ /* 0x000fce0008000f00 */
.L_x_203:
[----:B-1----:R1:W2:Y:S02]  /*9500*/  SYNCS.PHASECHK.TRANS64.TRYWAIT P0, [R0+URZ], R3 ;  /* 0x00000003000075a7 */ /* 0x0022a400080011ff */
[----:B--2---:R-:W-:Y:S05]  /*9510*/  @!P0 NANOSLEEP.SYNCS 0x989680 ;  /* 0x009896800000895d */ /* 0x004fea0003900000 */
[----:B------:R-:W2:Y:S02]  /*9520*/  @!P0 SYNCS.PHASECHK.TRANS64 P0, [R0+URZ], R3 ;  /* 0x00000003000085a7 */ /* 0x000ea400080010ff */
[----:B--2---:R-:W-:Y:S05]  /*9530*/  @!P0 BRA `(.L_x_203) ;  /* 0xfffffffc00f08947 */ /* 0x004fea000383ffff */
[----:B------:R-:W-:Y:S05]  /*9540*/  BRA `(.L_x_204) ;  /* 0xffffffa400987947 */ /* 0x000fea000383ffff */
.L_x_68:
[----:B------:R-:W-:-:S07]  /*9550*/  MOV R0, UR5 ;  /* 0x0000000500007c02 */ /* 0x000fce0008000f00 */
.L_x_205:
[----:B-1----:R1:W2:Y:S02]  /*9560*/  SYNCS.PHASECHK.TRANS64.TRYWAIT P0, [R0+URZ], R3 ;  /* 0x00000003000075a7 */ /* 0x0022a400080011ff */
[----:B--2---:R-:W-:Y:S05]  /*9570*/  @!P0 NANOSLEEP.SYNCS 0x989680 ;  /* 0x009896800000895d */ /* 0x004fea0003900000 */
[----:B------:R-:W2:Y:S02]  /*9580*/  @!P0 SYNCS.PHASECHK.TRANS64 P0, [R0+URZ], R3 ;  /* 0x00000003000085a7 */ /* 0x000ea400080010ff */
[----:B--2---:R-:W-:Y:S05]  /*9590*/  @!P0 BRA `(.L_x_205) ;  /* 0xfffffffc00f08947 */ /* 0x004fea000383ffff */
[----:B------:R-:W-:Y:S05]  /*95a0*/  BRA `(.L_x_206) ;  /* 0xffffffa400a47947 */ /* 0x000fea000383ffff */
.L_x_69:
[----:B------:R-:W-:-:S07]  /*95b0*/  MOV R0, UR5 ;  /* 0x0000000500007c02 */ /* 0x000fce0008000f00 */
.L_x_207:
[----:B-1----:R1:W2:Y:S02]  /*95c0*/  SYNCS.PHASECHK.TRANS64.TRYWAIT P0, [R0+URZ], R3 ;  /* 0x00000003000075a7 */ /* 0x0022a400080011ff */
[----:B--2---:R-:W-:Y:S05]  /*95d0*/  @!P0 NANOSLEEP.SYNCS 0x989680 ;  /* 0x009896800000895d */ /* 0x004fea0003900000 */
[----:B------:R-:W2:Y:S02]  /*95e0*/  @!P0 SYNCS.PHASECHK.TRANS64 P0, [R0+URZ], R3 ;  /* 0x00000003000085a7 */ /* 0x000ea400080010ff */
[----:B--2---:R-:W-:Y:S05]  /*95f0*/  @!P0 BRA `(.L_x_207) ;  /* 0xfffffffc00f08947 */ /* 0x004fea000383ffff */
[----:B------:R-:W-:Y:S05]  /*9600*/  BRA `(.L_x_208) ;  /* 0xffffffa400b07947 */ /* 0x000fea000383ffff */
.L_x_70:
[----:B------:R-:W-:-:S07]  /*9610*/  MOV R0, UR5 ;  /* 0x0000000500007c02 */ /* 0x000fce0008000f00 */
.L_x_209:
[----:B-1----:R1:W2:Y:S02]  /*9620*/  SYNCS.PHASECHK.TRANS64.TRYWAIT P0, [R0+URZ], R3 ;  /* 0x00000003000075a7 */ /* 0x0022a400080011ff */
[----:B--2---:R-:W-:Y:S05]  /*9630*/  @!P0 NANOSLEEP.SYNCS 0x989680 ;  /* 0x009896800000895d */ /* 0x004fea0003900000 */
[----:B------:R-:W2:Y:S02]  /*9640*/  @!P0 SYNCS.PHASECHK.TRANS64 P0, [R0+URZ], R3 ;  /* 0x00000003000085a7 */ /* 0x000ea400080010ff */
[----:B--2---:R-:W-:Y:S05]  /*9650*/  @!P0 BRA `(.L_x_209) ;  /* 0xfffffffc00f08947 */ /* 0x004fea000383ffff */
[----:B------:R-:W-:Y:S05]  /*9660*/  BRA `(.L_x_210) ;  /* 0xffffffa400bc7947 */ /* 0x000fea000383ffff */
.L_x_71:
[----:B------:R-:W-:-:S07]  /*9670*/  MOV R0, UR5 ;  /* 0x0000000500007c02 */ /* 0x000fce0008000f00 */
.L_x_211:
[----:B-1----:R1:W2:Y:S02]  /*9680*/  SYNCS.PHASECHK.TRANS64.TRYWAIT P0, [R0+URZ], R3 ;  /* 0x00000003000075a7 */ /* 0x0022a400080011ff */
[----:B--2---:R-:W-:Y:S05]  /*9690*/  @!P0 NANOSLEEP.SYNCS 0x989680 ;  /* 0x009896800000895d */ /* 0x004fea0003900000 */
[----:B------:R-:W2:Y:S02]  /*96a0*/  @!P0 SYNCS.PHASECHK.TRANS64 P0, [R0+URZ], R3 ;  /* 0x00000003000085a7 */ /* 0x000ea400080010ff */
[----:B--2---:R-:W-:Y:S05]  /*96b0*/  @!P0 BRA `(.L_x_211) ;  /* 0xfffffffc00f08947 */ /* 0x004fea000383ffff */
[----:B------:R-:W-:Y:S05]  /*96c0*/  BRA `(.L_x_212) ;  /* 0xffffffa400c87947 */ /* 0x000fea000383ffff */
.L_x_72:
[----:B------:R-:W-:-:S07]  /*96d0*/  MOV R0, UR5 ;  /* 0x0000000500007c02 */ /* 0x000fce0008000f00 */
.L_x_213:
[----:B-1----:R1:W2:Y:S02]  /*96e0*/  SYNCS.PHASECHK.TRANS64.TRYWAIT P0, [R0+URZ], R3 ;  /* 0x00000003000075a7 */ /* 0x0022a400080011ff */
[----:B--2---:R-:W-:Y:S05]  /*96f0*/  @!P0 NANOSLEEP.SYNCS 0x989680 ;  /* 0x009896800000895d */ /* 0x004fea0003900000 */
[----:B------:R-:W2:Y:S02]  /*9700*/  @!P0 SYNCS.PHASECHK.TRANS64 P0, [R0+URZ], R3 ;  /* 0x00000003000085a7 */ /* 0x000ea400080010ff */
[----:B--2---:R-:W-:Y:S05]  /*9710*/  @!P0 BRA `(.L_x_213) ;  /* 0xfffffffc00f08947 */ /* 0x004fea000383ffff */
[----:B------:R-:W-:Y:S05]  /*9720*/  BRA `(.L_x_214) ;  /* 0xffffffa400d47947 */ /* 0x000fea000383ffff */
.L_x_73:
[----:B------:R-:W-:-:S07]  /*9730*/  MOV R0, UR5 ;  /* 0x0000000500007c02 */ /* 0x000fce0008000f00 */
.L_x_215:
[----:B-1----:R1:W2:Y:S02]  /*9740*/  SYNCS.PHASECHK.TRANS64.TRYWAIT P0, [R0+URZ], R3 ;  /* 0x00000003000075a7 */ /* 0x0022a400080011ff */
[----:B--2---:R-:W-:Y:S05]  /*9750*/  @!P0 NANOSLEEP.SYNCS 0x989680 ;  /* 0x009896800000895d */ /* 0x004fea0003900000 */
[----:B------:R-:W2:Y:S02]  /*9760*/  @!P0 SYNCS.PHASECHK.TRANS64 P0, [R0+URZ], R3 ;  /* 0x00000003000085a7 */ /* 0x000ea400080010ff */
[----:B--2---:R-:W-:Y:S05]  /*9770*/  @!P0 BRA `(.L_x_215) ;  /* 0xfffffffc00f08947 */ /* 0x004fea000383ffff */
[----:B------:R-:W-:Y:S05]  /*9780*/  BRA `(.L_x_216) ;  /* 0xffffffa400e07947 */ /* 0x000fea000383ffff */
.L_x_74:
[----:B------:R-:W-:-:S07]  /*9790*/  MOV R0, UR5 ;  /* 0x0000000500007c02 */ /* 0x000fce0008000f00 */
.L_x_217:
[----:B-1----:R1:W2:Y:S02]  /*97a0*/  SYNCS.PHASECHK.TRANS64.TRYWAIT P0, [R0+URZ], R3 ;  /* 0x00000003000075a7 */ /* 0x0022a400080011ff */
[----:B--2---:R-:W-:Y:S05]  /*97b0*/  @!P0 NANOSLEEP.SYNCS 0x989680 ;  /* 0x009896800000895d */ /* 0x004fea0003900000 */
[----:B------:R-:W2:Y:S02]  /*97c0*/  @!P0 SYNCS.PHASECHK.TRANS64 P0, [R0+URZ], R3 ;  /* 0x00000003000085a7 */ /* 0x000ea400080010ff */
[----:B--2---:R-:W-:Y:S05]  /*97d0*/  @!P0 BRA `(.L_x_217) ;  /* 0xfffffffc00f08947 */ /* 0x004fea000383ffff */
[----:B------:R-:W-:Y:S05]  /*97e0*/  BRA `(.L_x_218) ;  /* 0xffffffa400ec7947 */ /* 0x000fea000383ffff */
.L_x_75:
[----:B------:R-:W-:-:S07]  /*97f0*/  MOV R0, UR5 ;  /* 0x0000000500007c02 */ /* 0x000fce0008000f00 */
.L_x_219:
[----:B-1----:R1:W2:Y:S02]  /*9800*/  SYNCS.PHASECHK.TRANS64.TRYWAIT P0, [R0+URZ], R3 ;  /* 0x00000003000075a7 */ /* 0x0022a400080011ff */
[----:B--2---:R-:W-:Y:S05]  /*9810*/  @!P0 NANOSLEEP.SYNCS 0x989680 ;  /* 0x009896800000895d */ /* 0x004fea0003900000 */
[----:B------:R-:W2:Y:S02]  /*9820*/  @!P0 SYNCS.PHASECHK.TRANS64 P0, [R0+URZ], R3 ;  /* 0x00000003000085a7 */ /* 0x000ea400080010ff */
[----:B--2---:R-:W-:Y:S05]  /*9830*/  @!P0 BRA `(.L_x_219) ;  /* 0xfffffffc00f08947 */ /* 0x004fea000383ffff */
[----:B------:R-:W-:Y:S05]  /*9840*/  BRA `(.L_x_220) ;  /* 0xffffffa400f87947 */ /* 0x000fea000383ffff */
.L_x_76:
[----:B------:R-:W-:-:S07]  /*9850*/  MOV R0, UR5 ;  /* 0x0000000500007c02 */ /* 0x000fce0008000f00 */
.L_x_221:
[----:B-1----:R1:W2:Y:S02]  /*9860*/  SYNCS.PHASECHK.TRANS64.TRYWAIT P0, [R0+URZ], R3 ;  /* 0x00000003000075a7 */ /* 0x0022a400080011ff */
[----:B--2---:R-:W-:Y:S05]  /*9870*/  @!P0 NANOSLEEP.SYNCS 0x989680 ;  /* 0x009896800000895d */ /* 0x004fea0003900000 */
[----:B------:R-:W2:Y:S02]  /*9880*/  @!P0 SYNCS.PHASECHK.TRANS64 P0, [R0+URZ], R3 ;  /* 0x00000003000085a7 */ /* 0x000ea400080010ff */
[----:B--2---:R-:W-:Y:S05]  /*9890*/  @!P0 BRA `(.L_x_221) ;  /* 0xfffffffc00f08947 */ /* 0x004fea000383ffff */
[----:B------:R-:W-:Y:S05]  /*98a0*/  BRA `(.L_x_222) ;  /* 0xffffffa800047947 */ /* 0x000fea000383ffff */
.L_x_77:
[----:B------:R-:W-:-:S07]  /*98b0*/  MOV R0, UR5 ;  /* 0x0000000500007c02 */ /* 0x000fce0008000f00 */
.L_x_223:
[----:B-1----:R1:W2:Y:S02]  /*98c0*/  SYNCS.PHASECHK.TRANS64.TRYWAIT P0, [R0+URZ], R3 ;  /* 0x00000003000075a7 */ /* 0x0022a400080011ff */
[----:B--2---:R-:W-:Y:S05]  /*98d0*/  @!P0 NANOSLEEP.SYNCS 0x989680 ;  /* 0x009896800000895d */ /* 0x004fea0003900000 */
[----:B------:R-:W2:Y:S02]  /*98e0*/  @!P0 SYNCS.PHASECHK.TRANS64 P0, [R0+URZ], R3 ;  /* 0x00000003000085a7 */ /* 0x000ea400080010ff */
[----:B--2---:R-:W-:Y:S05]  /*98f0*/  @!P0 BRA `(.L_x_223) ;  /* 0xfffffffc00f08947 */ /* 0x004fea000383ffff */
[----:B------:R-:W-:Y:S05]  /*9900*/  BRA `(.L_x_224) ;  /* 0xffffffa800107947 */ /* 0x000fea000383ffff */
.L_x_78:
[----:B------:R-:W-:-:S07]  /*9910*/  MOV R0, UR5 ;  /* 0x0000000500007c02 */ /* 0x000fce0008000f00 */
.L_x_225:
[----:B-1----:R1:W2:Y:S02]  /*9920*/  SYNCS.PHASECHK.TRANS64.TRYWAIT P0, [R0+URZ], R3 ;  /* 0x00000003000075a7 */ /* 0x0022a400080011ff */
[----:B--2---:R-:W-:Y:S05]  /*9930*/  @!P0 NANOSLEEP.SYNCS 0x989680 ;  /* 0x009896800000895d */ /* 0x004fea0003900000 */
[----:B------:R-:W2:Y:S02]  /*9940*/  @!P0 SYNCS.PHASECHK.TRANS64 P0, [R0+URZ], R3 ;  /* 0x00000003000085a7 */ /* 0x000ea400080010ff */
[----:B--2---:R-:W-:Y:S05]  /*9950*/  @!P0 BRA `(.L_x_225) ;  /* 0xfffffffc00f08947 */ /* 0x004fea000383ffff */
[----:B------:R-:W-:Y:S05]  /*9960*/  BRA `(.L_x_226) ;  /* 0xffffffa8001c7947 */ /* 0x000fea000383ffff */
.L_x_79:
[----:B------:R-:W-:-:S07]  /*9970*/  MOV R0, UR5 ;  /* 0x0000000500007c02 */ /* 0x000fce0008000f00 */
.L_x_227:
[----:B-1----:R1:W2:Y:S02]  /*9980*/  SYNCS.PHASECHK.TRANS64.TRYWAIT P0, [R0+URZ], R3 ;  /* 0x00000003000075a7 */ /* 0x0022a400080011ff */
[----:B--2---:R-:W-:Y:S05]  /*9990*/  @!P0 NANOSLEEP.SYNCS 0x989680 ;  /* 0x009896800000895d */ /* 0x004fea0003900000 */
[----:B------:R-:W2:Y:S02]  /*99a0*/  @!P0 SYNCS.PHASECHK.TRANS64 P0, [R0+URZ], R3 ;  /* 0x00000003000085a7 */ /* 0x000ea400080010ff */
[----:B--2---:R-:W-:Y:S05]  /*99b0*/  @!P0 BRA `(.L_x_227) ;  /* 0xfffffffc00f08947 */ /* 0x004fea000383ffff */
[----:B------:R-:W-:Y:S05]  /*99c0*/  BRA `(.L_x_228) ;  /* 0xffffffa800287947 */ /* 0x000fea000383ffff */
.L_x_80:
[----:B------:R-:W-:-:S07]  /*99d0*/  MOV R0, UR5 ;  /* 0x0000000500007c02 */ /* 0x000fce0008000f00 */
.L_x_229:
[----:B-1----:R1:W2:Y:S02]  /*99e0*/  SYNCS.PHASECHK.TRANS64.TRYWAIT P0, [R0+URZ], R3 ;  /* 0x00000003000075a7 */ /* 0x0022a400080011ff */
[----:B--2---:R-:W-:Y:S05]  /*99f0*/  @!P0 NANOSLEEP.SYNCS 0x989680 ;  /* 0x009896800000895d */ /* 0x004fea0003900000 */
[----:B------:R-:W2:Y:S02]  /*9a00*/  @!P0 SYNCS.PHASECHK.TRANS64 P0, [R0+URZ], R3 ;  /* 0x00000003000085a7 */ /* 0x000ea400080010ff */
[----:B--2---:R-:W-:Y:S05]  /*9a10*/  @!P0 BRA `(.L_x_229) ;  /* 0xfffffffc00f08947 */ /* 0x004fea000383ffff */
[----:B------:R-:W-:Y:S05]  /*9a20*/  BRA `(.L_x_230) ;  /* 0xffffffa800347947 */ /* 0x000fea000383ffff */
.L_x_81:
[----:B------:R-:W-:-:S07]  /*9a30*/  MOV R0, UR5 ;  /* 0x0000000500007c02 */ /* 0x000fce0008000f00 */
.L_x_231:
[----:B-1----:R1:W2:Y:S02]  /*9a40*/  SYNCS.PHASECHK.TRANS64.TRYWAIT P0, [R0+URZ], R3 ;  /* 0x00000003000075a7 */ /* 0x0022a400080011ff */
[----:B--2---:R-:W-:Y:S05]  /*9a50*/  @!P0 NANOSLEEP.SYNCS 0x989680 ;  /* 0x009896800000895d */ /* 0x004fea0003900000 */
[----:B------:R-:W2:Y:S02]  /*9a60*/  @!P0 SYNCS.PHASECHK.TRANS64 P0, [R0+URZ], R3 ;  /* 0x00000003000085a7 */ /* 0x000ea400080010ff */
[----:B--2---:R-:W-:Y:S05]  /*9a70*/  @!P0 BRA `(.L_x_231) ;  /* 0xfffffffc00f08947 */ /* 0x004fea000383ffff */
[----:B------:R-:W-:Y:S05]  /*9a80*/  BRA `(.L_x_232) ;  /* 0xffffffa800407947 */ /* 0x000fea000383ffff */
.L_x_82:
[----:B------:R-:W-:-:S07]  /*9a90*/  MOV R0, UR5 ;  /* 0x0000000500007c02 */ /* 0x000fce0008000f00 */
.L_x_233:
[----:B-1----:R1:W2:Y:S02]  /*9aa0*/  SYNCS.PHASECHK.TRANS64.TRYWAIT P0, [R0+URZ], R3 ;  /* 0x00000003000075a7 */ /* 0x0022a400080011ff */
[----:B--2---:R-:W-:Y:S05]  /*9ab0*/  @!P0 NANOSLEEP.SYNCS 0x989680 ;  /* 0x009896800000895d */ /* 0x004fea0003900000 */
[----:B------:R-:W2:Y:S02]  /*9ac0*/  @!P0 SYNCS.PHASECHK.TRANS64 P0, [R0+URZ], R3 ;  /* 0x00000003000085a7 */ /* 0x000ea400080010ff */
[----:B--2---:R-:W-:Y:S05]  /*9ad0*/  @!P0 BRA `(.L_x_233) ;  /* 0xfffffffc00f08947 */ /* 0x004fea000383ffff */
[----:B------:R-:W-:Y:S05]  /*9ae0*/  BRA `(.L_x_234) ;  /* 0xffffffa8004c7947 */ /* 0x000fea000383ffff */
.L_x_83:
[----:B------:R-:W-:-:S07]  /*9af0*/  MOV R0, UR5 ;  /* 0x0000000500007c02 */ /* 0x000fce0008000f00 */
.L_x_235:
[----:B-1----:R1:W2:Y:S02]  /*9b00*/  SYNCS.PHASECHK.TRANS64.TRYWAIT P0, [R0+URZ], R3 ;  /* 0x00000003000075a7 */ /* 0x0022a400080011ff */
[----:B--2---:R-:W-:Y:S05]  /*9b10*/  @!P0 NANOSLEEP.SYNCS 0x989680 ;  /* 0x009896800000895d */ /* 0x004fea0003900000 */
[----:B------:R-:W2:Y:S02]  /*9b20*/  @!P0 SYNCS.PHASECHK.TRANS64 P0, [R0+URZ], R3 ;  /* 0x00000003000085a7 */ /* 0x000ea400080010ff */
[----:B--2---:R-:W-:Y:S05]  /*9b30*/  @!P0 BRA `(.L_x_235) ;  /* 0xfffffffc00f08947 */ /* 0x004fea000383ffff */
[----:B------:R-:W-:Y:S05]  /*9b40*/  BRA `(.L_x_236) ;  /* 0xffffffa800587947 */ /* 0x000fea000383ffff */
.L_x_84:
[----:B------:R-:W-:-:S07]  /*9b50*/  MOV R0, UR5 ;  /* 0x0000000500007c02 */ /* 0x000fce0008000f00 */
.L_x_237:
[----:B-1----:R1:W2:Y:S02]  /*9b60*/  SYNCS.PHASECHK.TRANS64.TRYWAIT P0, [R0+URZ], R3 ;  /* 0x00000003000075a7 */ /* 0x0022a400080011ff */
[----:B--2---:R-:W-:Y:S05]  /*9b70*/  @!P0 NANOSLEEP.SYNCS 0x989680 ;  /* 0x009896800000895d */ /* 0x004fea0003900000 */
[----:B------:R-:W2:Y:S02]  /*9b80*/  @!P0 SYNCS.PHASECHK.TRANS64 P0, [R0+URZ], R3 ;  /* 0x00000003000085a7 */ /* 0x000ea400080010ff */
[----:B--2---:R-:W-:Y:S05]  /*9b90*/  @!P0 BRA `(.L_x_237) ;  /* 0xfffffffc00f08947 */ /* 0x004fea000383ffff */
[----:B------:R-:W-:Y:S05]  /*9ba0*/  BRA `(.L_x_238) ;  /* 0xffffffa800647947 */ /* 0x000fea000383ffff */
.L_x_85:
[----:B------:R-:W-:-:S07]  /*9bb0*/  MOV R0, UR5 ;  /* 0x0000000500007c02 */ /* 0x000fce0008000f00 */
.L_x_239:
[----:B-1----:R1:W2:Y:S02]  /*9bc0*/  SYNCS.PHASECHK.TRANS64.TRYWAIT P0, [R0+URZ], R3 ;  /* 0x00000003000075a7 */ /* 0x0022a400080011ff */
[----:B--2---:R-:W-:Y:S05]  /*9bd0*/  @!P0 NANOSLEEP.SYNCS 0x989680 ;  /* 0x009896800000895d */ /* 0x004fea0003900000 */
[----:B------:R-:W2:Y:S02]  /*9be0*/  @!P0 SYNCS.PHASECHK.TRANS64 P0, [R0+URZ], R3 ;  /* 0x00000003000085a7 */ /* 0x000ea400080010ff */
[----:B--2---:R-:W-:Y:S05]  /*9bf0*/  @!P0 BRA `(.L_x_239) ;  /* 0xfffffffc00f08947 */ /* 0x004fea000383ffff */
[----:B------:R-:W-:Y:S05]  /*9c00*/  BRA `(.L_x_240) ;  /* 0xffffffa800707947 */ /* 0x000fea000383ffff */
.L_x_86:
[----:B------:R-:W-:-:S07]  /*9c10*/  MOV R0, UR5 ;  /* 0x0000000500007c02 */ /* 0x000fce0008000f00 */
.L_x_241:
[----:B-1----:R1:W2:Y:S02]  /*9c20*/  SYNCS.PHASECHK.TRANS64.TRYWAIT P0, [R0+URZ], R3 ;  /* 0x00000003000075a7 */ /* 0x0022a400080011ff */
[----:B--2---:R-:W-:Y:S05]  /*9c30*/  @!P0 NANOSLEEP.SYNCS 0x989680 ;  /* 0x009896800000895d */ /* 0x004fea0003900000 */
[----:B------:R-:W2:Y:S02]  /*9c40*/  @!P0 SYNCS.PHASECHK.TRANS64 P0, [R0+URZ], R3 ;  /* 0x00000003000085a7 */ /* 0x000ea400080010ff */
[----:B--2---:R-:W-:Y:S05]  /*9c50*/  @!P0 BRA `(.L_x_241) ;  /* 0xfffffffc00f08947 */ /* 0x004fea000383ffff */
[----:B------:R-:W-:Y:S05]  /*9c60*/  BRA `(.L_x_242) ;  /* 0xffffffa8007c7947 */ /* 0x000fea000383ffff */
.L_x_87:
[----:B------:R-:W-:-:S07]  /*9c70*/  MOV R0, UR5 ;  /* 0x0000000500007c02 */ /* 0x000fce0008000f00 */
.L_x_243:
[----:B-1----:R1:W2:Y:S02]  /*9c80*/  SYNCS.PHASECHK.TRANS64.TRYWAIT P0, [R0+URZ], R3 ;  /* 0x00000003000075a7 */ /* 0x0022a400080011ff */
[----:B--2---:R-:W-:Y:S05]  /*9c90*/  @!P0 NANOSLEEP.SYNCS 0x989680 ;  /* 0x009896800000895d */ /* 0x004fea0003900000 */
[----:B------:R-:W2:Y:S02]  /*9ca0*/  @!P0 SYNCS.PHASECHK.TRANS64 P0, [R0+URZ], R3 ;  /* 0x00000003000085a7 */ /* 0x000ea400080010ff */
[----:B--2---:R-:W-:Y:S05]  /*9cb0*/  @!P0 BRA `(.L_x_243) ;  /* 0xfffffffc00f08947 */ /* 0x004fea000383ffff */
[----:B------:R-:W-:Y:S05]  /*9cc0*/  BRA `(.L_x_244) ;  /* 0xffffffa800887947 */ /* 0x000fea000383ffff */
.L_x_88:
[----:B------:R-:W-:-:S07]  /*9cd0*/  MOV R0, UR5 ;  /* 0x0000000500007c02 */ /* 0x000fce0008000f00 */
.L_x_245:
[----:B-1----:R1:W2:Y:S02]  /*9ce0*/  SYNCS.PHASECHK.TRANS64.TRYWAIT P0, [R0+URZ], R3 ;  /* 0x00000003000075a7 */ /* 0x0022a400080011ff */
[----:B--2---:R-:W-:Y:S05]  /*9cf0*/  @!P0 NANOSLEEP.SYNCS 0x989680 ;  /* 0x009896800000895d */ /* 0x004fea0003900000 */
[----:B------:R-:W2:Y:S02]  /*9d00*/  @!P0 SYNCS.PHASECHK.TRANS64 P0, [R0+URZ], R3 ;  /* 0x00000003000085a7 */ /* 0x000ea400080010ff */
[----:B--2---:R-:W-:Y:S05]  /*9d10*/  @!P0 BRA `(.L_x_245) ;  /* 0xfffffffc00f08947 */ /* 0x004fea000383ffff */
[----:B------:R-:W-:Y:S05]  /*9d20*/  BRA `(.L_x_246) ;  /* 0xffffffa800947947 */ /* 0x000fea000383ffff */
.L_x_89:
[----:B------:R-:W-:-:S07]  /*9d30*/  MOV R0, UR5 ;  /* 0x0000000500007c02 */ /* 0x000fce0008000f00 */
.L_x_247:
[----:B-1----:R1:W2:Y:S02]  /*9d40*/  SYNCS.PHASECHK.TRANS64.TRYWAIT P0, [R0+URZ], R3 ;  /* 0x00000003000075a7 */ /* 0x0022a400080011ff */
[----:B--2---:R-:W-:Y:S05]  /*9d50*/  @!P0 NANOSLEEP.SYNCS 0x989680 ;  /* 0x009896800000895d */ /* 0x004fea0003900000 */
[----:B------:R-:W2:Y:S02]  /*9d60*/  @!P0 SYNCS.PHASECHK.TRANS64 P0, [R0+URZ], R3 ;  /* 0x00000003000085a7 */ /* 0x000ea400080010ff */
[----:B--2---:R-:W-:Y:S05]  /*9d70*/  @!P0 BRA `(.L_x_247) ;  /* 0xfffffffc00f08947 */ /* 0x004fea000383ffff */
[----:B------:R-:W-:Y:S05]  /*9d80*/  BRA `(.L_x_248) ;  /* 0xffffffa800a07947 */ /* 0x000fea000383ffff */
.L_x_90:
[----:B------:R-:W-:-:S07]  /*9d90*/  MOV R0, UR5 ;  /* 0x0000000500007c02 */ /* 0x000fce0008000f00 */
.L_x_249:
[----:B-1----:R1:W2:Y:S02]  /*9da0*/  SYNCS.PHASECHK.TRANS64.TRYWAIT P0, [R0+URZ], R3 ;  /* 0x00000003000075a7 */ /* 0x0022a400080011ff */
[----:B--2---:R-:W-:Y:S05]  /*9db0*/  @!P0 NANOSLEEP.SYNCS 0x989680 ;  /* 0x009896800000895d */ /* 0x004fea0003900000 */
[----:B------:R-:W2:Y:S02]  /*9dc0*/  @!P0 SYNCS.PHASECHK.TRANS64 P0, [R0+URZ], R3 ;  /* 0x00000003000085a7 */ /* 0x000ea400080010ff */
[----:B--2---:R-:W-:Y:S05]  /*9dd0*/  @!P0 BRA `(.L_x_249) ;  /* 0xfffffffc00f08947 */ /* 0x004fea000383ffff */
[----:B------:R-:W-:Y:S05]  /*9de0*/  BRA `(.L_x_250) ;  /* 0xffffffa800ac7947 */ /* 0x000fea000383ffff */
.L_x_91:
[----:B------:R-:W-:-:S07]  /*9df0*/  MOV R0, UR5 ;  /* 0x0000000500007c02 */ /* 0x000fce0008000f00 */
.L_x_251:
[----:B-1----:R1:W2:Y:S02]  /*9e00*/  SYNCS.PHASECHK.TRANS64.TRYWAIT P0, [R0+URZ], R3 ;  /* 0x00000003000075a7 */ /* 0x0022a400080011ff */
[----:B--2---:R-:W-:Y:S05]  /*9e10*/  @!P0 NANOSLEEP.SYNCS 0x989680 ;  /* 0x009896800000895d */ /* 0x004fea0003900000 */
[----:B------:R-:W2:Y:S02]  /*9e20*/  @!P0 SYNCS.PHASECHK.TRANS64 P0, [R0+URZ], R3 ;  /* 0x00000003000085a7 */ /* 0x000ea400080010ff */
[----:B--2---:R-:W-:Y:S05]  /*9e30*/  @!P0 BRA `(.L_x_251) ;  /* 0xfffffffc00f08947 */ /* 0x004fea000383ffff */
[----:B------:R-:W-:Y:S05]  /*9e40*/  BRA `(.L_x_252) ;  /* 0xffffffa800b87947 */ /* 0x000fea000383ffff */
.L_x_92:
[----:B------:R-:W-:-:S07]  /*9e50*/  MOV R0, UR5 ;  /* 0x0000000500007c02 */ /* 0x000fce0008000f00 */
.L_x_253:
[----:B-1----:R1:W2:Y:S02]  /*9e60*/  SYNCS.PHASECHK.TRANS64.TRYWAIT P0, [R0+URZ], R3 ;  /* 0x00000003000075a7 */ /* 0x0022a400080011ff */
[----:B--2---:R-:W-:Y:S05]  /*9e70*/  @!P0 NANOSLEEP.SYNCS 0x989680 ;  /* 0x009896800000895d */ /* 0x004fea0003900000 */
[----:B------:R-:W2:Y:S02]  /*9e80*/  @!P0 SYNCS.PHASECHK.TRANS64 P0, [R0+URZ], R3 ;  /* 0x00000003000085a7 */ /* 0x000ea400080010ff */
[----:B--2---:R-:W-:Y:S05]  /*9e90*/  @!P0 BRA `(.L_x_253) ;  /* 0xfffffffc00f08947 */ /* 0x004fea000383ffff */
[----:B------:R-:W-:Y:S05]  /*9ea0*/  BRA `(.L_x_254) ;  /* 0xffffffa800c47947 */ /* 0x000fea000383ffff */
.L_x_93:
[----:B------:R-:W-:-:S07]  /*9eb0*/  MOV R0, UR5 ;  /* 0x0000000500007c02 */ /* 0x000fce0008000f00 */
.L_x_255:
[----:B-1----:R1:W2:Y:S02]  /*9ec0*/  SYNCS.PHASECHK.TRANS64.TRYWAIT P0, [R0+URZ], R3 ;  /* 0x00000003000075a7 */ /* 0x0022a400080011ff */
[----:B--2---:R-:W-:Y:S05]  /*9ed0*/  @!P0 NANOSLEEP.SYNCS 0x989680 ;  /* 0x009896800000895d */ /* 0x004fea0003900000 */
[----:B------:R-:W2:Y:S02]  /*9ee0*/  @!P0 SYNCS.PHASECHK.TRANS64 P0, [R0+URZ], R3 ;  /* 0x00000003000085a7 */ /* 0x000ea400080010ff */
[----:B--2---:R-:W-:Y:S05]  /*9ef0*/  @!P0 BRA `(.L_x_255) ;  /* 0xfffffffc00f08947 */ /* 0x004fea000383ffff */
[----:B------:R-:W-:Y:S05]  /*9f00*/  BRA `(.L_x_256) ;  /* 0xffffffa800d07947 */ /* 0x000fea000383ffff */
.L_x_94:
[----:B------:R-:W-:-:S07]  /*9f10*/  MOV R0, UR5 ;  /* 0x0000000500007c02 */ /* 0x000fce0008000f00 */
.L_x_257:
[----:B-1----:R1:W2:Y:S02]  /*9f20*/  SYNCS.PHASECHK.TRANS64.TRYWAIT P0, [R0+URZ], R3 ;  /* 0x00000003000075a7 */ /* 0x0022a400080011ff */
[----:B--2---:R-:W-:Y:S05]  /*9f30*/  @!P0 NANOSLEEP.SYNCS 0x989680 ;  /* 0x009896800000895d */ /* 0x004fea0003900000 */
[----:B------:R-:W2:Y:S02]  /*9f40*/  @!P0 SYNCS.PHASECHK.TRANS64 P0, [R0+URZ], R3 ;  /* 0x00000003000085a7 */ /* 0x000ea400080010ff */
[----:B--2---:R-:W-:Y:S05]  /*9f50*/  @!P0 BRA `(.L_x_257) ;  /* 0xfffffffc00f08947 */ /* 0x004fea000383ffff */
[----:B------:R-:W-:Y:S05]  /*9f60*/  BRA `(.L_x_258) ;  /* 0xffffffa800dc7947 */ /* 0x000fea000383ffff */
.L_x_95:
[----:B------:R-:W-:-:S07]  /*9f70*/  MOV R0, UR5 ;  /* 0x0000000500007c02 */ /* 0x000fce0008000f00 */
.L_x_259:
[----:B-1----:R1:W2:Y:S02]  /*9f80*/  SYNCS.PHASECHK.TRANS64.TRYWAIT P0, [R0+URZ], R3 ;  /* 0x00000003000075a7 */ /* 0x0022a400080011ff */
[----:B--2---:R-:W-:Y:S05]  /*9f90*/  @!P0 NANOSLEEP.SYNCS 0x989680 ;  /* 0x009896800000895d */ /* 0x004fea0003900000 */
[----:B------:R-:W2:Y:S02]  /*9fa0*/  @!P0 SYNCS.PHASECHK.TRANS64 P0, [R0+URZ], R3 ;  /* 0x00000003000085a7 */ /* 0x000ea400080010ff */
[----:B--2---:R-:W-:Y:S05]  /*9fb0*/  @!P0 BRA `(.L_x_259) ;  /* 0xfffffffc00f08947 */ /* 0x004fea000383ffff */
[----:B------:R-:W-:Y:S05]  /*9fc0*/  BRA `(.L_x_260) ;  /* 0xffffffa800e87947 */ /* 0x000fea000383ffff */
.L_x_96:
[----:B------:R-:W-:-:S07]  /*9fd0*/  MOV R0, UR5 ;  /* 0x0000000500007c02 */ /* 0x000fce0008000f00 */
.L_x_261:
[----:B-1----:R1:W2:Y:S02]  /*9fe0*/  SYNCS.PHASECHK.TRANS64.TRYWAIT P0, [R0+URZ], R3 ;  /* 0x00000003000075a7 */ /* 0x0022a400080011ff */
[----:B--2---:R-:W-:Y:S05]  /*9ff0*/  @!P0 NANOSLEEP.SYNCS 0x989680 ;  /* 0x009896800000895d */ /* 0x004fea0003900000 */
[----:B------:R-:W2:Y:S02]  /*a000*/  @!P0 SYNCS.PHASECHK.TRANS64 P0, [R0+URZ], R3 ;  /* 0x00000003000085a7 */ /* 0x000ea400080010ff */
[----:B--2---:R-:W-:Y:S05]  /*a010*/  @!P0 BRA `(.L_x_261) ;  /* 0xfffffffc00f08947 */ /* 0x004fea000383ffff */
[----:B------:R-:W-:Y:S05]  /*a020*/  BRA `(.L_x_262) ;  /* 0xffffffa800f47947 */ /* 0x000fea000383ffff */
.L_x_99:
[----:B--2---:R2:W3:Y:S02]  /*a030*/  SYNCS.PHASECHK.TRANS64.TRYWAIT P0, [R2+URZ+0x3e0], R4 ;  /* 0x0003e004020075a7 */ /* 0x0044e400080011ff */
[----:B---3--:R-:W-:Y:S05]  /*a040*/  @!P0 NANOSLEEP.SYNCS 0x989680 ;  /* 0x009896800000895d */ /* 0x008fea0003900000 */
[----:B------:R-:W3:Y:S02]  /*a050*/  @!P0 SYNCS.PHASECHK.TRANS64 P0, [R2+URZ+0x3e0], R4 ;  /* 0x0003e004020085a7 */ /* 0x000ee400080010ff */
[----:B---3--:R-:W-:Y:S05]  /*a060*/  @!P0 BRA `(.L_x_99) ;  /* 0xfffffffc00f08947 */ /* 0x008fea000383ffff */
[----:B------:R-:W-:Y:S05]  /*a070*/  BRA `(.L_x_263) ;  /* 0xffffffac00507947 */ /* 0x000fea000383ffff */
.L_x_100:
[----:B------:R-:W-:-:S07]  /*a080*/  MOV R2, UR4 ;  /* 0x0000000400027c02 */ /* 0x000fce0008000f00 */
.L_x_264:
[----:B--2---:R2:W3:Y:S02]  /*a090*/  SYNCS.PHASECHK.TRANS64.TRYWAIT P0, [R2+URZ+0x390], R5 ;  /* 0x00039005020075a7 */ /* 0x0044e400080011ff */
[----:B---3--:R-:W-:Y:S05]  /*a0a0*/  @!P0 NANOSLEEP.SYNCS 0x989680 ;  /* 0x009896800000895d */ /* 0x008fea0003900000 */
[----:B------:R-:W3:Y:S02]  /*a0b0*/  @!P0 SYNCS.PHASECHK.TRANS64 P0, [R2+URZ+0x390], R5 ;  /* 0x00039005020085a7 */ /* 0x000ee400080010ff */
[----:B---3--:R-:W-:Y:S05]  /*a0c0*/  @!P0 BRA `(.L_x_264) ;  /* 0xfffffffc00f08947 */ /* 0x008fea000383ffff */
[----:B------:R-:W-:Y:S05]  /*a0d0*/  BRA `(.L_x_265) ;  /* 0xffffffac00607947 */ /* 0x000fea000383ffff */
.L_x_101:
[----:B--2---:R2:W3:Y:S02]  /*a0e0*/  SYNCS.PHASECHK.TRANS64.TRYWAIT P1, [R2+URZ+0x380], R4 ;  /* 0x00038004020075a7 */ /* 0x0044e400080211ff */
[----:B---3--:R-:W-:Y:S05]  /*a0f0*/  @!P1 NANOSLEEP.SYNCS 0x989680 ;  /* 0x009896800000995d */ /* 0x008fea0003900000 */
[----:B------:R-:W3:Y:S02]  /*a100*/  @!P1 SYNCS.PHASECHK.TRANS64 P1, [R2+URZ+0x380], R4 ;  /* 0x00038004020095a7 */ /* 0x000ee400080210ff */
[----:B---3--:R-:W-:Y:S05]  /*a110*/  @!P1 BRA `(.L_x_101) ;  /* 0xfffffffc00f09947 */ /* 0x008fea000383ffff */
[----:B------:R-:W-:Y:S05]  /*a120*/  BRA `(.L_x_266) ;  /* 0xffffffac00907947 */ /* 0x000fea000383ffff */
.L_x_104:
[----:B------:R-:W-:-:S07]  /*a130*/  MOV R0, UR4 ;  /* 0x0000000400007c02 */ /* 0x000fce0008000f00 */
.L_x_267:
[----:B--2---:R2:W3:Y:S02]  /*a140*/  SYNCS.PHASECHK.TRANS64.TRYWAIT P0, [R0+URZ+0x390], R2 ;  /* 0x00039002000075a7 */ /* 0x0044e400080011ff */
[----:B---3--:R-:W-:Y:S05]  /*a150*/  @!P0 NANOSLEEP.SYNCS 0x989680 ;  /* 0x009896800000895d */ /* 0x008fea0003900000 */
[----:B------:R-:W3:Y:S02]  /*a160*/  @!P0 SYNCS.PHASECHK.TRANS64 P0, [R0+URZ+0x390], R2 ;  /* 0x00039002000085a7 */ /* 0x000ee400080010ff */
[----:B---3--:R-:W-:Y:S05]  /*a170*/  @!P0 BRA `(.L_x_267) ;  /* 0xfffffffc00f08947 */ /* 0x008fea000383ffff */
[----:B------:R-:W-:Y:S05]  /*a180*/  BRA `(.L_x_103) ;  /* 0xffffffac00e47947 */ /* 0x000fea000383ffff */
.L_x_111:
[----:B-1----:R1:W2:Y:S02]  /*a190*/  SYNCS.PHASECHK.TRANS64.TRYWAIT P1, [R0+URZ+0x380], R2 ;  /* 0x00038002000075a7 */ /* 0x0022a400080211ff */
[----:B--2---:R-:W-:Y:S05]  /*a1a0*/  @!P1 NANOSLEEP.SYNCS 0x989680 ;  /* 0x009896800000995d */ /* 0x004fea0003900000 */
[----:B------:R-:W2:Y:S02]  /*a1b0*/  @!P1 SYNCS.PHASECHK.TRANS64 P1, [R0+URZ+0x380], R2 ;  /* 0x00038002000095a7 */ /* 0x000ea400080210ff */
[----:B--2---:R-:W-:Y:S05]  /*a1c0*/  @!P1 BRA `(.L_x_111) ;  /* 0xfffffffc00f09947 */ /* 0x004fea000383ffff */
[----:B------:R-:W-:Y:S05]  /*a1d0*/  BRA `(.L_x_268) ;  /* 0xffffffb400407947 */ /* 0x000fea000383ffff */
.L_x_112:
[----:B------:R-:W-:-:S07]  /*a1e0*/  MOV R2, UR19 ;  /* 0x0000001300027c02 */ /* 0x000fce0008000f00 */
.L_x_269:
[----:B-1----:R1:W2:Y:S02]  /*a1f0*/  SYNCS.PHASECHK.TRANS64.TRYWAIT P0, [R2+URZ+0x3c0], R0 ;  /* 0x0003c000020075a7 */ /* 0x0022a400080011ff */
[----:B--2---:R-:W-:Y:S05]  /*a200*/  @!P0 NANOSLEEP.SYNCS 0x989680 ;  /* 0x009896800000895d */ /* 0x004fea0003900000 */
[----:B------:R-:W2:Y:S02]  /*a210*/  @!P0 SYNCS.PHASECHK.TRANS64 P0, [R2+URZ+0x3c0], R0 ;  /* 0x0003c000020085a7 */ /* 0x000ea400080010ff */
[----:B--2---:R-:W-:Y:S05]  /*a220*/  @!P0 BRA `(.L_x_269) ;  /* 0xfffffffc00f08947 */ /* 0x004fea000383ffff */
[----:B------:R-:W-:Y:S05]  /*a230*/  BRA `(.L_x_270) ;  /* 0xffffffb400747947 */ /* 0x000fea000383ffff */
.L_x_115:
[----:B------:R-:W-:Y:S07]  /*a240*/  MOV R0, UR6 ;  /* 0x0000000600007c02 */ /* 0x000fee0008000f00 */
.L_x_271:
[----:B-1----:R1:W2:Y:S02]  /*a250*/  SYNCS.PHASECHK.TRANS64.TRYWAIT P0, [R0+URZ], R2 ;  /* 0x00000002000075a7 */ /* 0x0022a400080011ff */
[----:B--2---:R-:W-:Y:S05]  /*a260*/  @!P0 NANOSLEEP.SYNCS 0x989680 ;  /* 0x009896800000895d */ /* 0x004fea0003900000 */
[----:B------:R-:W2:Y:S02]  /*a270*/  @!P0 SYNCS.PHASECHK.TRANS64 P0, [R0+URZ], R2 ;  /* 0x00000002000085a7 */ /* 0x000ea400080010ff */
[----:B--2---:R-:W-:Y:S05]  /*a280*/  @!P0 BRA `(.L_x_271) ;  /* 0xfffffffc00f08947 */ /* 0x004fea000383ffff */
[----:B------:R-:W-:Y:S05]  /*a290*/  BRA `(.L_x_114) ;  /* 0xffffffb400ac7947 */ /* 0x000fea000383ffff */
.L_x_118:
[----:B------:R-:W-:-:S07]  /*a2a0*/  MOV R0, UR4 ;  /* 0x0000000400007c02 */ /* 0x000fce0008000f00 */
.L_x_272:
[----:B--2---:R2:W4:Y:S02]  /*a2b0*/  SYNCS.PHASECHK.TRANS64.TRYWAIT P0, [R0+URZ], R2 ;  /* 0x00000002000075a7 */ /* 0x00452400080011ff */
[----:B----4-:R-:W-:Y:S05]  /*a2c0*/  @!P0 NANOSLEEP.SYNCS 0x989680 ;  /* 0x009896800000895d */ /* 0x010fea0003900000 */
[----:B------:R-:W4:Y:S02]  /*a2d0*/  @!P0 SYNCS.PHASECHK.TRANS64 P0, [R0+URZ], R2 ;  /* 0x00000002000085a7 */ /* 0x000f2400080010ff */
[----:B----4-:R-:W-:Y:S05]  /*a2e0*/  @!P0 BRA `(.L_x_272) ;  /* 0xfffffffc00f08947 */ /* 0x010fea000383ffff */
[----:B------:R-:W-:Y:S05]  /*a2f0*/  BRA `(.L_x_273) ;  /* 0xffffffb8004c7947 */ /* 0x000fea000383ffff */
.L_x_119:
[----:B------:R-:W-:-:S07]  /*a300*/  MOV R0, UR5 ;  /* 0x0000000500007c02 */ /* 0x000fce0008000f00 */
.L_x_274:
[----:B-1----:R1:W2:Y:S02]  /*a310*/  SYNCS.PHASECHK.TRANS64.TRYWAIT P0, [R0+URZ], R3 ;  /* 0x00000003000075a7 */ /* 0x0022a400080011ff */
[----:B--2---:R-:W-:Y:S05]  /*a320*/  @!P0 NANOSLEEP.SYNCS 0x989680 ;  /* 0x009896800000895d */ /* 0x004fea0003900000 */
[----:B------:R-:W2:Y:S02]  /*a330*/  @!P0 SYNCS.PHASECHK.TRANS64 P0, [R0+URZ], R3 ;  /* 0x00000003000085a7 */ /* 0x000ea400080010ff */
[----:B--2---:R-:W-:Y:S05]  /*a340*/  @!P0 BRA `(.L_x_274) ;  /* 0xfffffffc00f08947 */ /* 0x004fea000383ffff */
[----:B------:R-:W-:Y:S05]  /*a350*/  BRA `(.L_x_275) ;  /* 0xffffffb800587947 */ /* 0x000fea000383ffff */
.L_x_120:
[----:B------:R-:W-:-:S07]  /*a360*/  MOV R0, UR5 ;  /* 0x0000000500007c02 */ /* 0x000fce0008000f00 */
.L_x_276:
[----:B-1----:R1:W2:Y:S02]  /*a370*/  SYNCS.PHASECHK.TRANS64.TRYWAIT P0, [R0+URZ], R3 ;  /* 0x00000003000075a7 */ /* 0x0022a400080011ff */
[----:B--2---:R-:W-:Y:S05]  /*a380*/  @!P0 NANOSLEEP.SYNCS 0x989680 ;  /* 0x009896800000895d */ /* 0x004fea0003900000 */
[----:B------:R-:W2:Y:S02]  /*a390*/  @!P0 SYNCS.PHASECHK.TRANS64 P0, [R0+URZ], R3 ;  /* 0x00000003000085a7 */ /* 0x000ea400080010ff */
[----:B--2---:R-:W-:Y:S05]  /*a3a0*/  @!P0 BRA `(.L_x_276) ;  /* 0xfffffffc00f08947 */ /* 0x004fea000383ffff */
[----:B------:R-:W-:Y:S05]  /*a3b0*/  BRA `(.L_x_277) ;  /* 0xffffffb800647947 */ /* 0x000fea000383ffff */
.L_x_121:
[----:B-1----:R-:W-:-:S07]  /*a3c0*/  MOV R0, UR4 ;  /* 0x0000000400007c02 */ /* 0x002fce0008000f00 */
.L_x_278:
[----:B-1----:R1:W2:Y:S02]  /*a3d0*/  SYNCS.PHASECHK.TRANS64.TRYWAIT P0, [R0+URZ], R2 ;  /* 0x00000002000075a7 */ /* 0x0022a400080011ff */
[----:B--2---:R-:W-:Y:S05]  /*a3e0*/  @!P0 NANOSLEEP.SYNCS 0x989680 ;  /* 0x009896800000895d */ /* 0x004fea0003900000 */
[----:B------:R-:W2:Y:S02]  /*a3f0*/  @!P0 SYNCS.PHASECHK.TRANS64 P0, [R0+URZ], R2 ;  /* 0x00000002000085a7 */ /* 0x000ea400080010ff */
[----:B--2---:R-:W-:Y:S05]  /*a400*/  @!P0 BRA `(.L_x_278) ;  /* 0xfffffffc00f08947 */ /* 0x004fea000383ffff */
[----:B------:R-:W-:Y:S05]  /*a410*/  BRA `(.L_x_279) ;  /* 0xffffffb800707947 */ /* 0x000fea000383ffff */
.L_x_126:
[----:B---3--:R3:W4:Y:S02]  /*a420*/  SYNCS.PHASECHK.TRANS64.TRYWAIT P0, [R12+URZ+0x380], R0 ;  /* 0x000380000c0075a7 */ /* 0x00872400080011ff */
[----:B----4-:R-:W-:Y:S05]  /*a430*/  @!P0 NANOSLEEP.SYNCS 0x989680 ;  /* 0x009896800000895d */ /* 0x010fea0003900000 */
[----:B------:R-:W4:Y:S02]  /*a440*/  @!P0 SYNCS.PHASECHK.TRANS64 P0, [R12+URZ+0x380], R0 ;  /* 0x000380000c0085a7 */ /* 0x000f2400080010ff */
[----:B----4-:R-:W-:Y:S05]  /*a450*/  @!P0 BRA `(.L_x_126) ;  /* 0xfffffffc00f08947 */ /* 0x010fea000383ffff */
[----:B------:R-:W-:Y:S05]  /*a460*/  BRA `(.L_x_280) ;  /* 0xffffffbc00847947 */ /* 0x000fea000383ffff */
.L_x_129:
[----:B-1----:R-:W-:Y:S07]  /*a470*/  MOV R0, UR17 ;  /* 0x0000001100007c02 */ /* 0x002fee0008000f00 */
.L_x_281:
[----:B-1----:R1:W3:Y:S02]  /*a480*/  SYNCS.PHASECHK.TRANS64.TRYWAIT P2, [R0+URZ+0x378], R8 ;  /* 0x00037808000075a7 */ /* 0x0022e400080411ff */
[----:B---3--:R-:W-:Y:S05]  /*a490*/  @!P2 NANOSLEEP.SYNCS 0x989680 ;  /* 0x009896800000a95d */ /* 0x008fea0003900000 */
[----:B------:R-:W3:Y:S02]  /*a4a0*/  @!P2 SYNCS.PHASECHK.TRANS64 P2, [R0+URZ+0x378], R8 ;  /* 0x000378080000a5a7 */ /* 0x000ee400080410ff */
[----:B---3--:R-:W-:Y:S05]  /*a4b0*/  @!P2 BRA `(.L_x_281) ;  /* 0xfffffffc00f0a947 */ /* 0x008fea000383ffff */
[----:B------:R-:W-:Y:S05]  /*a4c0*/  BRA `(.L_x_128) ;  /* 0xffffffc000e47947 */ /* 0x000fea000383ffff */
.L_x_132:
[----:B-1----:R-:W-:Y:S07]  /*a4d0*/  MOV R0, UR17 ;  /* 0x0000001100007c02 */ /* 0x002fee0008000f00 */
.L_x_282:
[----:B-1----:R1:W3:Y:S02]  /*a4e0*/  SYNCS.PHASECHK.TRANS64.TRYWAIT P0, [R0+URZ+0x368], R6 ;  /* 0x00036806000075a7 */ /* 0x0022e400080011ff */
[----:B---3--:R-:W-:Y:S05]  /*a4f0*/  @!P0 NANOSLEEP.SYNCS 0x989680 ;  /* 0x009896800000895d */ /* 0x008fea0003900000 */
[----:B------:R-:W3:Y:S02]  /*a500*/  @!P0 SYNCS.PHASECHK.TRANS64 P0, [R0+URZ+0x368], R6 ;  /* 0x00036806000085a7 */ /* 0x000ee400080010ff */
[----:B---3--:R-:W-:Y:S05]  /*a510*/  @!P0 BRA `(.L_x_282) ;  /* 0xfffffffc00f08947 */ /* 0x008fea000383ffff */
[----:B------:R-:W-:Y:S05]  /*a520*/  BRA `(.L_x_283) ;  /* 0xffffffc400347947 */ /* 0x000fea000383ffff */
.L_x_135:
[----:B---3--:R3:W1:Y:S02]  /*a530*/  SYNCS.PHASECHK.TRANS64.TRYWAIT P0, [R3+URZ+0x380], R0 ;  /* 0x00038000030075a7 */ /* 0x00866400080011ff */
[----:B-1----:R-:W-:Y:S05]  /*a540*/  @!P0 NANOSLEEP.SYNCS 0x989680 ;  /* 0x009896800000895d */ /* 0x002fea0003900000 */
[----:B------:R-:W1:Y:S02]  /*a550*/  @!P0 SYNCS.PHASECHK.TRANS64 P0, [R3+URZ+0x380], R0 ;  /* 0x00038000030085a7 */ /* 0x000e6400080010ff */
[----:B-1----:R-:W-:Y:S05]  /*a560*/  @!P0 BRA `(.L_x_135) ;  /* 0xfffffffc00f08947 */ /* 0x002fea000383ffff */
[----:B------:R-:W-:Y:S05]  /*a570*/  BRA `(.L_x_284) ;  /* 0xffffffc8007c7947 */ /* 0x000fea000383ffff */
.L_x_146:
[----:B-1----:R-:W-:Y:S04]  /*a580*/  MOV R0, UR44 ;  /* 0x0000002c00007c02 */ /* 0x002fe80008000f00 */
[----:B------:R1:W2:Y:S03]  /*a590*/  SYNCS.PHASECHK.TRANS64.TRYWAIT P1, [R0+URZ+0x360], R4 ;  /* 0x00036004000075a7 */ /* 0x0002a600080211ff */
[----:B--2---:R-:W-:Y:S05]  /*a5a0*/  @!P1 NANOSLEEP.SYNCS 0x989680 ;  /* 0x009896800000995d */ /* 0x004fea0003900000 */
[----:B------:R-:W2:Y:S02]  /*a5b0*/  @!P1 SYNCS.PHASECHK.TRANS64 P1, [R0+URZ+0x360], R4 ;  /* 0x00036004000095a7 */ /* 0x000ea400080210ff */
[----:B--2---:R-:W-:Y:S05]  /*a5c0*/  @!P1 BRA `(.L_x_146) ;  /* 0xfffffffc00ec9947 */ /* 0x004fea000383ffff */
[----:B------:R-:W-:Y:S05]  /*a5d0*/  BRA `(.L_x_145) ;  /* 0xffffffd400cc7947 */ /* 0x000fea000383ffff */
.L_x_148:
[----:B------:R1:W1:Y:S02]  /*a5e0*/  SYNCS.PHASECHK.TRANS64.TRYWAIT P1, [R16+URZ+0x3a0], R3 ;  /* 0x0003a003100075a7 */ /* 0x00026400080211ff */
[----:B-1----:R-:W-:Y:S05]  /*a5f0*/  @!P1 NANOSLEEP.SYNCS 0x989680 ;  /* 0x009896800000995d */ /* 0x002fea0003900000 */
[----:B------:R-:W1:Y:S02]  /*a600*/  @!P1 SYNCS.PHASECHK.TRANS64 P1, [R16+URZ+0x3a0], R3 ;  /* 0x0003a003100095a7 */ /* 0x000e6400080210ff */
[----:B-1----:R-:W-:Y:S05]  /*a610*/  @!P1 BRA `(.L_x_148) ;  /* 0xfffffffc00f09947 */ /* 0x002fea000383ffff */
[----:B------:R-:W-:Y:S05]  /*a620*/  BRA `(.L_x_147) ;  /* 0xffffffd800087947 */ /* 0x000fea000383ffff */
        .weak           $__internal_0_$__cuda_sm10x_tcgen05_guardrail_trap_col_being_dealloced_not_returned_by_alloc
        .type           $__internal_0_$__cuda_sm10x_tcgen05_guardrail_trap_col_being_dealloced_not_returned_by_alloc,@function
        .size           $__internal_0_$__cuda_sm10x_tcgen05_guardrail_trap_col_being_dealloced_not_returned_by_alloc,($__internal_1_$__cuda_sm10x_tcgen05_guardrail_trap_phase_invalid_during_alloc - $__internal_0_$__cuda_sm10x_tcgen05_guardrail_trap_col_being_dealloced_not_returned_by_alloc)
$__internal_0_$__cuda_sm10x_tcgen05_guardrail_trap_col_being_dealloced_not_returned_by_alloc:
[----:B------:R-:W-:Y:S05]  /*a630*/  BPT.TRAP 0x1 ;  /* 0x000000040000795c */ /* 0x000fea0000300000 */
[----:B------:R-:W-:-:S04]  /*a640*/  HFMA2 R3, -RZ, RZ, 0, 0 ;  /* 0x00000000ff037431 */ /* 0x000fc800000001ff */
[----:B------:R-:W-:Y:S05]  /*a650*/  RET.REL.NODEC R2 `(_ZN7cutlass13device_kernelINS_4gemm6kernel13GemmUniversalIN4cute5tupleIJiiiiEEENS1_10collective13CollectiveMmaINS1_35MainloopSm100TmaUmmaWarpSpecializedILi54ELi2ELi4ENS5_IJNS4_1CILi2EEESB_NSA_ILi1EEEEEEEENS5_IJNSA_ILi64EEESF_NSA_ILi32EEEEEEaNS5_IJlSC_lEEEaSI_NS4_8TiledMMAINS4_8MMA_AtomIJNS4_15SM100_MMA_S8_SSIaaiLi64ELi64ELNS4_4UMMA5MajorE0ELSN_0ELNSM_8SaturateE0EEEEEENS4_6LayoutINS5_IJSC_SC_SC_EEENS5_IJNSA_ILi0EEEST_ST_EEEEENS5_IJNS4_10UnderscoreESW_SW_EEEEENS4_23SM90_TMA_LOAD_MULTICASTENS4_14ComposedLayoutINS4_7SwizzleILi1ELi4ELi3EEENS4_18smem_ptr_flag_bitsILi8EEENSR_INS5_IJNSA_ILi8EEESG_EEENS5_IJSG_SC_EEEEEEEvNS4_8identityESZ_S19_vS1A_EENS_8epilogue10collective18CollectiveEpilogueINS1C_23Sm100TmaWarpSpecializedILi1ELi1ELi32ELb0ELb0EEEJSH_NS5_IJNSR_ISF_SC_EES1H_EEEaSI_aSI_NS1C_6fusion15FusionCallbacksIS1G_NS1J_17LinearCombinationIaiaiLNS_15FloatRoundStyleE2EEESH_S1I_JEEENS4_5SM1004TMEM4LOAD26SM100_TMEM_LOAD_16dp32b32xENS4_13SM90_TMA_LOADENS10_INS11_ILi2ELi4ELi3EEES14_NSR_INS5_IJS15_SF_EEENS5_IJSF_SC_EEEEEEENS4_39AutoVectorizingCopyWithAssumedAlignmentILi128EEENS4_14SM90_TMA_STOREES1Y_S20_S20_EEEvvEEEEvNT_6ParamsE) ;  /* 0xffffff5802687950 */ /* 0x000fea0003c3ffff */
        .weak           $__internal_1_$__cuda_sm10x_tcgen05_guardrail_trap_phase_invalid_during_alloc
        .type           $__internal_1_$__cuda_sm10x_tcgen05_guardrail_trap_phase_invalid_during_alloc,@function
        .size           $__internal_1_$__cuda_sm10x_tcgen05_guardrail_trap_phase_invalid_during_alloc,($__internal_2_$__cuda_sm10x_tcgen05_guardrail_trap_unallocated_columns_being_dealloced - $__internal_1_$__cuda_sm10x_tcgen05_guardrail_trap_phase_invalid_during_alloc)
$__internal_1_$__cuda_sm10x_tcgen05_guardrail_trap_phase_invalid_during_alloc:
[----:B------:R-:W-:Y:S05]  /*a660*/  BPT.TRAP 0x1 ;  /* 0x000000040000795c */ /* 0x000fea0000300000 */
[----:B------:R-:W-:-:S04]  /*a670*/  MOV R5, 0x0 ;  /* 0x0000000000057802 */ /* 0x000fc80000000f00 */
[----:B------:R-:W-:Y:S05]  /*a680*/  RET.REL.NODEC R4 `(_ZN7cutlass13device_kernelINS_4gemm6kernel13GemmUniversalIN4cute5tupleIJiiiiEEENS1_10collective13CollectiveMmaINS1_35MainloopSm100TmaUmmaWarpSpecializedILi54ELi2ELi4ENS5_IJNS4_1CILi2EEESB_NSA_ILi1EEEEEEEENS5_IJNSA_ILi64EEESF_NSA_ILi32EEEEEEaNS5_IJlSC_lEEEaSI_NS4_8TiledMMAINS4_8MMA_AtomIJNS4_15SM100_MMA_S8_SSIaaiLi64ELi64ELNS4_4UMMA5MajorE0ELSN_0ELNSM_8SaturateE0EEEEEENS4_6LayoutINS5_IJSC_SC_SC_EEENS5_IJNSA_ILi0EEEST_ST_EEEEENS5_IJNS4_10UnderscoreESW_SW_EEEEENS4_23SM90_TMA_LOAD_MULTICASTENS4_14ComposedLayoutINS4_7SwizzleILi1ELi4ELi3EEENS4_18smem_ptr_flag_bitsILi8EEENSR_INS5_IJNSA_ILi8EEESG_EEENS5_IJSG_SC_EEEEEEEvNS4_8identityESZ_S19_vS1A_EENS_8epilogue10collective18CollectiveEpilogueINS1C_23Sm100TmaWarpSpecializedILi1ELi1ELi32ELb0ELb0EEEJSH_NS5_IJNSR_ISF_SC_EES1H_EEEaSI_aSI_NS1C_6fusion15FusionCallbacksIS1G_NS1J_17LinearCombinationIaiaiLNS_15FloatRoundStyleE2EEESH_S1I_JEEENS4_5SM1004TMEM4LOAD26SM100_TMEM_LOAD_16dp32b32xENS4_13SM90_TMA_LOADENS10_INS11_ILi2ELi4ELi3EEES14_NSR_INS5_IJS15_SF_EEENS5_IJSF_SC_EEEEEEENS4_39AutoVectorizingCopyWithAssumedAlignmentILi128EEENS4_14SM90_TMA_STOREES1Y_S20_S20_EEEvvEEEEvNT_6ParamsE) ;  /* 0xffffff58045c7950 */ /* 0x000fea0003c3ffff */
        .weak           $__internal_2_$__cuda_sm10x_tcgen05_guardrail_trap_unallocated_columns_being_dealloced
        .type           $__internal_2_$__cuda_sm10x_tcgen05_guardrail_trap_unallocated_columns_being_dealloced,@function
        .size           $__internal_2_$__cuda_sm10x_tcgen05_guardrail_trap_unallocated_columns_being_dealloced,(.L_x_286 - $__internal_2_$__cuda_sm10x_tcgen05_guardrail_trap_unallocated_columns_being_dealloced)
$__internal_2_$__cuda_sm10x_tcgen05_guardrail_trap_unallocated_columns_being_dealloced:
[----:B------:R-:W-:Y:S05]  /*a690*/  BPT.TRAP 0x1 ;  /* 0x000000040000795c */ /* 0x000fea0000300000 */
[----:B------:R-:W-:-:S04]  /*a6a0*/  HFMA2 R3, -RZ, RZ, 0, 0 ;  /* 0x00000000ff037431 */ /* 0x000fc800000001ff */
[----:B------:R-:W-:Y:S05]  /*a6b0*/  RET.REL.NODEC R2 `(_ZN7cutlass13device_kernelINS_4gemm6kernel13GemmUniversalIN4cute5tupleIJiiiiEEENS1_10collective13CollectiveMmaINS1_35MainloopSm100TmaUmmaWarpSpecializedILi54ELi2ELi4ENS5_IJNS4_1CILi2EEESB_NSA_ILi1EEEEEEEENS5_IJNSA_ILi64EEESF_NSA_ILi32EEEEEEaNS5_IJlSC_lEEEaSI_NS4_8TiledMMAINS4_8MMA_AtomIJNS4_15SM100_MMA_S8_SSIaaiLi64ELi64ELNS4_4UMMA5MajorE0ELSN_0ELNSM_8SaturateE0EEEEEENS4_6LayoutINS5_IJSC_SC_SC_EEENS5_IJNSA_ILi0EEEST_ST_EEEEENS5_IJNS4_10UnderscoreESW_SW_EEEEENS4_23SM90_TMA_LOAD_MULTICASTENS4_14ComposedLayoutINS4_7SwizzleILi1ELi4ELi3EEENS4_18smem_ptr_flag_bitsILi8EEENSR_INS5_IJNSA_ILi8EEESG_EEENS5_IJSG_SC_EEEEEEEvNS4_8identityESZ_S19_vS1A_EENS_8epilogue10collective18CollectiveEpilogueINS1C_23Sm100TmaWarpSpecializedILi1ELi1ELi32ELb0ELb0EEEJSH_NS5_IJNSR_ISF_SC_EES1H_EEEaSI_aSI_NS1C_6fusion15FusionCallbacksIS1G_NS1J_17LinearCombinationIaiaiLNS_15FloatRoundStyleE2EEESH_S1I_JEEENS4_5SM1004TMEM4LOAD26SM100_TMEM_LOAD_16dp32b32xENS4_13SM90_TMA_LOADENS10_INS11_ILi2ELi4ELi3EEES14_NSR_INS5_IJS15_SF_EEENS5_IJSF_SC_EEEEEEENS4_39AutoVectorizingCopyWithAssumedAlignmentILi128EEENS4_14SM90_TMA_STOREES1Y_S20_S20_EEEvvEEEEvNT_6ParamsE) ;  /* 0xffffff5802507950 */ /* 0x000fea0003c3ffff */
.L_x_285:
[----:B------:R-:W-:-:S00]  /*a6c0*/  BRA `(.L_x_285) ;  /* 0xfffffffc00fc7947 */ /* 0x000fc0000383ffff */
[----:B------:R-:W-:-:S00]  /*a6d0*/  NOP ;  /* 0x0000000000007918 */ /* 0x000fc00000000000 */
        /* <DEDUP_REMOVED lines=10> */
.L_x_286:


//--------------------- .nv.global.init           --------------------------
	.section	.nv.global.init,"aw",@progbits
.nv.global.init:
	.type		$str$27,@object
	.size		$str$27,($str$28 - $str$27)
$str$27:
        /*0000*/ 	.byte	0x28, 0x61, 0x64, 0x64, 0x72, 0x65, 0x73, 0x73, 0x20, 0x26, 0x20, 0x6d, 0x61, 0x73, 0x6b, 0x29
        /*0010*/ 	.byte	0x20, 0x3d, 0x3d, 0x20, 0x30, 0x00
	.type		$str$28,@object
	.size		$str$28,($str$26 - $str$28)
$str$28:
        /*0016*/ 	.byte	0x2f, 0x74, 0x6d, 0x70, 0x2f, 0x63, 0x75, 0x74, 0x6c, 0x61, 0x73, 0x73, 0x5f, 0x73, 0x77, 0x65
        /*0026*/ 	.byte	0x65, 0x70, 0x5f, 0x73, 0x72, 0x63, 0x2f, 0x69, 0x6e, 0x63, 0x6c, 0x75, 0x64, 0x65, 0x2f, 0x63
        /*0036*/ 	.byte	0x75, 0x74, 0x65, 0x2f, 0x70, 0x6f, 0x69, 0x6e, 0x74, 0x65, 0x72, 0x5f, 0x66, 0x6c, 0x61, 0x67
        /*0046*/ 	.byte	0x67, 0x65, 0x64, 0x2e, 0x68, 0x70, 0x70, 0x00
	.type		$str$26,@object
	.size		$str$26,($str$25 - $str$26)
$str$26:
        /*004e*/ 	.byte	0x2f, 0x74, 0x6d, 0x70, 0x2f, 0x63, 0x75, 0x74, 0x6c, 0x61, 0x73, 0x73, 0x5f, 0x73, 0x77, 0x65
        /*005e*/ 	.byte	0x65, 0x70, 0x5f, 0x73, 0x72, 0x63, 0x2f, 0x69, 0x6e, 0x63, 0x6c, 0x75, 0x64, 0x65, 0x2f, 0x63
        /*006e*/ 	.byte	0x75, 0x74, 0x65, 0x2f, 0x61, 0x74, 0x6f, 0x6d, 0x2f, 0x63, 0x6f, 0x70, 0x79, 0x5f, 0x74, 0x72
        /*007e*/ 	.byte	0x61, 0x69, 0x74, 0x73, 0x5f, 0x73, 0x6d, 0x31, 0x30, 0x30, 0x2e, 0x68, 0x70, 0x70, 0x00
	.type		$str$25,@object
	.size		$str$25,(__unnamed_1 - $str$25)
$str$25:
        /*008d*/ 	.byte	0x28, 0x28, 0x75, 0x69, 0x6e, 0x74, 0x33, 0x32, 0x5f, 0x74, 0x28, 0x74, 0x68, 0x72, 0x65, 0x61
        /*009d*/ 	.byte	0x64, 0x49, 0x64, 0x78, 0x2e, 0x78, 0x29, 0x20, 0x2f, 0x20, 0x33, 0x32, 0x29, 0x20, 0x25, 0x20
        /*00ad*/ 	.byte	0x34, 0x29, 0x20, 0x3d, 0x3d, 0x20, 0x28, 0x28, 0x28, 0x74, 0x6d, 0x65, 0x6d, 0x5f, 0x61, 0x64
        /*00bd*/ 	.byte	0x64, 0x72, 0x20, 0x3e, 0x3e, 0x20, 0x31, 0x36, 0x29, 0x20, 0x2f, 0x20, 0x33, 0x32, 0x29, 0x20
        /*00cd*/ 	.byte	0x25, 0x20, 0x34, 0x29, 0x00
	.type		__unnamed_1,@object
	.size		__unnamed_1,(__unnamed_2 - __unnamed_1)
__unnamed_1:
        /*00d2*/ 	.byte	0x61, 0x75, 0x74, 0x6f, 0x20, 0x63, 0x75, 0x74, 0x65, 0x3a, 0x3a, 0x61, 0x73, 0x5f, 0x70, 0x6f
        /* <DEDUP_REMOVED lines=24> */
        /*0262*/ 	.byte	0x00
	.type		__unnamed_2,@object
	.size		__unnamed_2,(.L_2 - __unnamed_2)
__unnamed_2:
        /* <DEDUP_REMOVED lines=41> */
.L_2:


//--------------------- .nv.shared._ZN7cutlass13device_kernelINS_4gemm6kernel13GemmUniversalIN4cute5tupleIJiiiiEEENS1_10collective13CollectiveMmaINS1_35MainloopSm100TmaUmmaWarpSpecializedILi54ELi2ELi4ENS5_IJNS4_1CILi2EEESB_NSA_ILi1EEEEEEEENS5_IJNSA_ILi64EEESF_NSA_ILi32EEEEEEaNS5_IJlSC_lEEEaSI_NS4_8TiledMMAINS4_8MMA_AtomIJNS4_15SM100_MMA_S8_SSIaaiLi64ELi64ELNS4_4UMMA5MajorE0ELSN_0ELNSM_8SaturateE0EEEEEENS4_6LayoutINS5_IJSC_SC_SC_EEENS5_IJNSA_ILi0EEEST_ST_EEEEENS5_IJNS4_10UnderscoreESW_SW_EEEEENS4_23SM90_TMA_LOAD_MULTICASTENS4_14ComposedLayoutINS4_7SwizzleILi1ELi4ELi3EEENS4_18smem_ptr_flag_bitsILi8EEENSR_INS5_IJNSA_ILi8EEESG_EEENS5_IJSG_SC_EEEEEEEvNS4_8identityESZ_S19_vS1A_EENS_8epilogue10collective18CollectiveEpilogueINS1C_23Sm100TmaWarpSpecializedILi1ELi1ELi32ELb0ELb0EEEJSH_NS5_IJNSR_ISF_SC_EES1H_EEEaSI_aSI_NS1C_6fusion15FusionCallbacksIS1G_NS1J_17LinearCombinationIaiaiLNS_15FloatRoundStyleE2EEESH_S1I_JEEENS4_5SM1004TMEM4LOAD26SM100_TMEM_LOAD_16dp32b32xENS4_13SM90_TMA_LOADENS10_INS11_ILi2ELi4ELi3EEES14_NSR_INS5_IJS15_SF_EEENS5_IJSF_SC_EEEEEEENS4_39AutoVectorizingCopyWithAssumedAlignmentILi128EEENS4_14SM90_TMA_STOREES1Y_S20_S20_EEEvvEEEEvNT_6ParamsE --------------------------
	.section	.nv.shared._ZN7cutlass13device_kernelINS_4gemm6kernel13GemmUniversalIN4cute5tupleIJiiiiEEENS1_10collective13CollectiveMmaINS1_35MainloopSm100TmaUmmaWarpSpecializedILi54ELi2ELi4ENS5_IJNS4_1CILi2EEESB_NSA_ILi1EEEEEEEENS5_IJNSA_ILi64EEESF_NSA_ILi32EEEEEEaNS5_IJlSC_lEEEaSI_NS4_8TiledMMAINS4_8MMA_AtomIJNS4_15SM100_MMA_S8_SSIaaiLi64ELi64ELNS4_4UMMA5MajorE0ELSN_0ELNSM_8SaturateE0EEEEEENS4_6LayoutINS5_IJSC_SC_SC_EEENS5_IJNSA_ILi0EEEST_ST_EEEEENS5_IJNS4_10UnderscoreESW_SW_EEEEENS4_23SM90_TMA_LOAD_MULTICASTENS4_14ComposedLayoutINS4_7SwizzleILi1ELi4ELi3EEENS4_18smem_ptr_flag_bitsILi8EEENSR_INS5_IJNSA_ILi8EEESG_EEENS5_IJSG_SC_EEEEEEEvNS4_8identityESZ_S19_vS1A_EENS_8epilogue10collective18CollectiveEpilogueINS1C_23Sm100TmaWarpSpecializedILi1ELi1ELi32ELb0ELb0EEEJSH_NS5_IJNSR_ISF_SC_EES1H_EEEaSI_aSI_NS1C_6fusion15FusionCallbacksIS1G_NS1J_17LinearCombinationIaiaiLNS_15FloatRoundStyleE2EEESH_S1I_JEEENS4_5SM1004TMEM4LOAD26SM100_TMEM_LOAD_16dp32b32xENS4_13SM90_TMA_LOADENS10_INS11_ILi2ELi4ELi3EEES14_NSR_INS5_IJS15_SF_EEENS5_IJSF_SC_EEEEEEENS4_39AutoVectorizingCopyWithAssumedAlignmentILi128EEENS4_14SM90_TMA_STOREES1Y_S20_S20_EEEvvEEEEvNT_6ParamsE,"aw",@nobits
	.sectionflags	@""
	.align	16
	.zero		1024


//--------------------- .nv.shared.reserved.0     --------------------------
	.section	.nv.shared.reserved.0,"aw",@nobits
	.weak		__nv_reservedSMEM_offset_0_alias
	.size		__nv_reservedSMEM_offset_0_alias, 0, 64
	.other		__nv_reservedSMEM_offset_0_alias,@"STO_CUDA_RESERVED_SHARED STV_DEFAULT"
__nv_reservedSMEM_offset_0_alias:
	.zero		0
.nv.shared.reserved.0:
	.zero		64
	.weak		__nv_reservedSMEM_tcgen05_partition
	.type		__nv_reservedSMEM_tcgen05_partition,@object
	.size		__nv_reservedSMEM_tcgen05_partition,(.L_0 - __nv_reservedSMEM_tcgen05_partition)
__nv_reservedSMEM_tcgen05_partition:
	.zero		32
.L_0:


//--------------------- .nv.global                --------------------------
	.section	.nv.global,"aw",@nobits
.nv.global:
	.type		_ZN40_INTERNAL_51b999bc_4_k_cu_94336dd7_246804cute1_E,@object
	.size		_ZN40_INTERNAL_51b999bc_4_k_cu_94336dd7_246804cute1_E,(_ZN40_INTERNAL_51b999bc_4_k_cu_94336dd7_246804cuda3std3__45__cpo6cbeginE - _ZN40_INTERNAL_51b999bc_4_k_cu_94336dd7_246804cute1_E)
_ZN40_INTERNAL_51b999bc_4_k_cu_94336dd7_246804cute1_E:
	.zero		1
	.type		_ZN40_INTERNAL_51b999bc_4_k_cu_94336dd7_246804cuda3std3__45__cpo6cbeginE,@object
	.size		_ZN40_INTERNAL_51b999bc_4_k_cu_94336dd7_246804cuda3std3__45__cpo6cbeginE,(_ZN40_INTERNAL_51b999bc_4_k_cu_94336dd7_246804cuda3std3__48in_placeE - _ZN40_INTERNAL_51b999bc_4_k_cu_94336dd7_246804cuda3std3__45__cpo6cbeginE)
_ZN40_INTERNAL_51b999bc_4_k_cu_94336dd7_246804cuda3std3__45__cpo6cbeginE:
	.zero		1
	.type		_ZN40_INTERNAL_51b999bc_4_k_cu_94336dd7_246804cuda3std3__48in_placeE,@object
	.size		_ZN40_INTERNAL_51b999bc_4_k_cu_94336dd7_246804cuda3std3__48in_placeE,(_ZN40_INTERNAL_51b999bc_4_k_cu_94336dd7_246804cuda3std6ranges3__45__cpo9iter_moveE - _ZN40_INTERNAL_51b999bc_4_k_cu_94336dd7_246804cuda3std3__48in_placeE)
_ZN40_INTERNAL_51b999bc_4_k_cu_94336dd7_246804cuda3std3__48in_placeE:
	.zero		1
	.type		_ZN40_INTERNAL_51b999bc_4_k_cu_94336dd7_246804cuda3std6ranges3__45__cpo9iter_moveE,@object
	.size		_ZN40_INTERNAL_51b999bc_4_k_cu_94336dd7_246804cuda3std6ranges3__45__cpo9iter_moveE,(_ZN40_INTERNAL_51b999bc_4_k_cu_94336dd7_246804cuda3std3__45__cpo5beginE - _ZN40_INTERNAL_51b999bc_4_k_cu_94336dd7_246804cuda3std6ranges3__45__cpo9iter_moveE)
_ZN40_INTERNAL_51b999bc_4_k_cu_94336dd7_246804cuda3std6ranges3__45__cpo9iter_moveE:
	.zero		1
	.type		_ZN40_INTERNAL_51b999bc_4_k_cu_94336dd7_246804cuda3std3__45__cpo5beginE,@object
	.size		_ZN40_INTERNAL_51b999bc_4_k_cu_94336dd7_246804cuda3std3__45__cpo5beginE,(_ZN40_INTERNAL_51b999bc_4_k_cu_94336dd7_246804cuda3std3__442_GLOBAL__N__51b999bc_4_k_cu_94336dd7_246806ignoreE - _ZN40_INTERNAL_51b999bc_4_k_cu_94336dd7_246804cuda3std3__45__cpo5beginE)
_ZN40_INTERNAL_51b999bc_4_k_cu_94336dd7_246804cuda3std3__45__cpo5beginE:
	.zero		1
	.type		_ZN40_INTERNAL_51b999bc_4_k_cu_94336dd7_246804cuda3std3__442_GLOBAL__N__51b999bc_4_k_cu_94336dd7_246806ignoreE,@object
	.size		_ZN40_INTERNAL_51b999bc_4_k_cu_94336dd7_246804cuda3std3__442_GLOBAL__N__51b999bc_4_k_cu_94336dd7_246806ignoreE,(_ZN40_INTERNAL_51b999bc_4_k_cu_94336dd7_246804cute7productE - _ZN40_INTERNAL_51b999bc_4_k_cu_94336dd7_246804cuda3std3__442_GLOBAL__N__51b999bc_4_k_cu_94336dd7_246806ignoreE)
_ZN40_INTERNAL_51b999bc_4_k_cu_94336dd7_246804cuda3std3__442_GLOBAL__N__51b999bc_4_k_cu_94336dd7_246806ignoreE:
	.zero		1
	.type		_ZN40_INTERNAL_51b999bc_4_k_cu_94336dd7_246804cute7productE,@object
	.size		_ZN40_INTERNAL_51b999bc_4_k_cu_94336dd7_246804cute7productE,(_ZN40_INTERNAL_51b999bc_4_k_cu_94336dd7_246804cuda3std3__45__cpo3endE - _ZN40_INTERNAL_51b999bc_4_k_cu_94336dd7_246804cute7productE)
_ZN40_INTERNAL_51b999bc_4_k_cu_94336dd7_246804cute7productE:
	.zero		1
	.type		_ZN40_INTERNAL_51b999bc_4_k_cu_94336dd7_246804cuda3std3__45__cpo3endE,@object
	.size		_ZN40_INTERNAL_51b999bc_4_k_cu_94336dd7_246804cuda3std3__45__cpo3endE,(_ZN40_INTERNAL_51b999bc_4_k_cu_94336dd7_246804cuda3std3__419piecewise_constructE - _ZN40_INTERNAL_51b999bc_4_k_cu_94336dd7_246804cuda3std3__45__cpo3endE)
_ZN40_INTERNAL_51b999bc_4_k_cu_94336dd7_246804cuda3std3__45__cpo3endE:
	.zero		1
	.type		_ZN40_INTERNAL_51b999bc_4_k_cu_94336dd7_246804cuda3std3__419piecewise_constructE,@object
	.size		_ZN40_INTERNAL_51b999bc_4_k_cu_94336dd7_246804cuda3std3__419piecewise_constructE,(_ZN40_INTERNAL_51b999bc_4_k_cu_94336dd7_246804cuda3std3__45__cpo4cendE - _ZN40_INTERNAL_51b999bc_4_k_cu_94336dd7_246804cuda3std3__419piecewise_constructE)
_ZN40_INTERNAL_51b999bc_4_k_cu_94336dd7_246804cuda3std3__419piecewise_constructE:
	.zero		1
	.type		_ZN40_INTERNAL_51b999bc_4_k_cu_94336dd7_246804cuda3std3__45__cpo4cendE,@object
	.size		_ZN40_INTERNAL_51b999bc_4_k_cu_94336dd7_246804cuda3std3__45__cpo4cendE,(_ZN40_INTERNAL_51b999bc_4_k_cu_94336dd7_246804cuda3std6ranges3__45__cpo4swapE - _ZN40_INTERNAL_51b999bc_4_k_cu_94336dd7_246804cuda3std3__45__cpo4cendE)
_ZN40_INTERNAL_51b999bc_4_k_cu_94336dd7_246804cuda3std3__45__cpo4cendE:
	.zero		1
	.type		_ZN40_INTERNAL_51b999bc_4_k_cu_94336dd7_246804cuda3std6ranges3__45__cpo4swapE,@object
	.size		_ZN40_INTERNAL_51b999bc_4_k_cu_94336dd7_246804cuda3std6ranges3__45__cpo4swapE,(.L_10 - _ZN40_INTERNAL_51b999bc_4_k_cu_94336dd7_246804cuda3std6ranges3__45__cpo4swapE)
_ZN40_INTERNAL_51b999bc_4_k_cu_94336dd7_246804cuda3std6ranges3__45__cpo4swapE:
	.zero		1
.L_10:


//--------------------- .nv.constant0._ZN7cutlass13device_kernelINS_4gemm6kernel13GemmUniversalIN4cute5tupleIJiiiiEEENS1_10collective13CollectiveMmaINS1_35MainloopSm100TmaUmmaWarpSpecializedILi54ELi2ELi4ENS5_IJNS4_1CILi2EEESB_NSA_ILi1EEEEEEEENS5_IJNSA_ILi64EEESF_NSA_ILi32EEEEEEaNS5_IJlSC_lEEEaSI_NS4_8TiledMMAINS4_8MMA_AtomIJNS4_15SM100_MMA_S8_SSIaaiLi64ELi64ELNS4_4UMMA5MajorE0ELSN_0ELNSM_8SaturateE0EEEEEENS4_6LayoutINS5_IJSC_SC_SC_EEENS5_IJNSA_ILi0EEEST_ST_EEEEENS5_IJNS4_10UnderscoreESW_SW_EEEEENS4_23SM90_TMA_LOAD_MULTICASTENS4_14ComposedLayoutINS4_7SwizzleILi1ELi4ELi3EEENS4_18smem_ptr_flag_bitsILi8EEENSR_INS5_IJNSA_ILi8EEESG_EEENS5_IJSG_SC_EEEEEEEvNS4_8identityESZ_S19_vS1A_EENS_8epilogue10collective18CollectiveEpilogueINS1C_23Sm100TmaWarpSpecializedILi1ELi1ELi32ELb0ELb0EEEJSH_NS5_IJNSR_ISF_SC_EES1H_EEEaSI_aSI_NS1C_6fusion15FusionCallbacksIS1G_NS1J_17LinearCombinationIaiaiLNS_15FloatRoundStyleE2EEESH_S1I_JEEENS4_5SM1004TMEM4LOAD26SM100_TMEM_LOAD_16dp32b32xENS4_13SM90_TMA_LOADENS10_INS11_ILi2ELi4ELi3EEES14_NSR_INS5_IJS15_SF_EEENS5_IJSF_SC_EEEEEEENS4_39AutoVectorizingCopyWithAssumedAlignmentILi128EEENS4_14SM90_TMA_STOREES1Y_S20_S20_EEEvvEEEEvNT_6ParamsE --------------------------
	.section	.nv.constant0._ZN7cutlass13device_kernelINS_4gemm6kernel13GemmUniversalIN4cute5tupleIJiiiiEEENS1_10collective13CollectiveMmaINS1_35MainloopSm100TmaUmmaWarpSpecializedILi54ELi2ELi4ENS5_IJNS4_1CILi2EEESB_NSA_ILi1EEEEEEEENS5_IJNSA_ILi64EEESF_NSA_ILi32EEEEEEaNS5_IJlSC_lEEEaSI_NS4_8TiledMMAINS4_8MMA_AtomIJNS4_15SM100_MMA_S8_SSIaaiLi64ELi64ELNS4_4UMMA5MajorE0ELSN_0ELNSM_8SaturateE0EEEEEENS4_6LayoutINS5_IJSC_SC_SC_EEENS5_IJNSA_ILi0EEEST_ST_EEEEENS5_IJNS4_10UnderscoreESW_SW_EEEEENS4_23SM90_TMA_LOAD_MULTICASTENS4_14ComposedLayoutINS4_7SwizzleILi1ELi4ELi3EEENS4_18smem_ptr_flag_bitsILi8EEENSR_INS5_IJNSA_ILi8EEESG_EEENS5_IJSG_SC_EEEEEEEvNS4_8identityESZ_S19_vS1A_EENS_8epilogue10collective18CollectiveEpilogueINS1C_23Sm100TmaWarpSpecializedILi1ELi1ELi32ELb0ELb0EEEJSH_NS5_IJNSR_ISF_SC_EES1H_EEEaSI_aSI_NS1C_6fusion15FusionCallbacksIS1G_NS1J_17LinearCombinationIaiaiLNS_15FloatRoundStyleE2EEESH_S1I_JEEENS4_5SM1004TMEM4LOAD26SM100_TMEM_LOAD_16dp32b32xENS4_13SM90_TMA_LOADENS10_INS11_ILi2ELi4ELi3EEES14_NSR_INS5_IJS15_SF_EEENS5_IJSF_SC_EEEEEEENS4_39AutoVectorizingCopyWithAssumedAlignmentILi128EEENS4_14SM90_TMA_STOREES1Y_S20_S20_EEEvvEEEEvNT_6ParamsE,"a",@progbits
	.sectionflags	@""
	.align	4
.nv.constant0._ZN7cutlass13device_kernelINS_4gemm6kernel13GemmUniversalIN4cute5tupleIJiiiiEEENS1_10collective13CollectiveMmaINS1_35MainloopSm100TmaUmmaWarpSpecializedILi54ELi2ELi4ENS5_IJNS4_1CILi2EEESB_NSA_ILi1EEEEEEEENS5_IJNSA_ILi64EEESF_NSA_ILi32EEEEEEaNS5_IJlSC_lEEEaSI_NS4_8TiledMMAINS4_8MMA_AtomIJNS4_15SM100_MMA_S8_SSIaaiLi64ELi64ELNS4_4UMMA5MajorE0ELSN_0ELNSM_8SaturateE0EEEEEENS4_6LayoutINS5_IJSC_SC_SC_EEENS5_IJNSA_ILi0EEEST_ST_EEEEENS5_IJNS4_10UnderscoreESW_SW_EEEEENS4_23SM90_TMA_LOAD_MULTICASTENS4_14ComposedLayoutINS4_7SwizzleILi1ELi4ELi3EEENS4_18smem_ptr_flag_bitsILi8EEENSR_INS5_IJNSA_ILi8EEESG_EEENS5_IJSG_SC_EEEEEEEvNS4_8identityESZ_S19_vS1A_EENS_8epilogue10collective18CollectiveEpilogueINS1C_23Sm100TmaWarpSpecializedILi1ELi1ELi32ELb0ELb0EEEJSH_NS5_IJNSR_ISF_SC_EES1H_EEEaSI_aSI_NS1C_6fusion15FusionCallbacksIS1G_NS1J_17LinearCombinationIaiaiLNS_15FloatRoundStyleE2EEESH_S1I_JEEENS4_5SM1004TMEM4LOAD26SM100_TMEM_LOAD_16dp32b32xENS4_13SM90_TMA_LOADENS10_INS11_ILi2ELi4ELi3EEES14_NSR_INS5_IJS15_SF_EEENS5_IJSF_SC_EEEEEEENS4_39AutoVectorizingCopyWithAssumedAlignmentILi128EEENS4_14SM90_TMA_STOREES1Y_S20_S20_EEEvvEEEEvNT_6ParamsE:
	.zero		2944


//--------------------- SYMBOLS --------------------------

	.type		.nv.reservedSmem.offset0,@object
	.size		.nv.reservedSmem.offset0,0x4
	.type		.nv.reservedSmem.cap,@object
	.size		.nv.reservedSmem.cap,0x4
	.type		__assertfail,@function
